//
// Generated by NVIDIA NVVM Compiler
//
// Compiler Build ID: CL-36424714
// Cuda compilation tools, release 13.0, V13.0.88
// Based on NVVM 20.0.0
//

.version 9.0
.target sm_100
.address_size 64

	// .globl	Sum

.visible .entry Sum(
	.param .u32 Sum_param_0,
	.param .u64 .ptr .align 1 Sum_param_1,
	.param .u64 .ptr .align 1 Sum_param_2,
	.param .u64 .ptr .align 1 Sum_param_3
)
{
	.reg .pred 	%p<3>;
	.reg .b32 	%r<11>;
	.reg .b32 	%f<4>;
	.reg .b64 	%rd<11>;

	ld.param.u32 	%r6, [Sum_param_0];
	ld.param.u64 	%rd4, [Sum_param_1];
	ld.param.u64 	%rd5, [Sum_param_2];
	ld.param.u64 	%rd6, [Sum_param_3];
	mov.u32 	%r7, %ctaid.x;
	mov.u32 	%r1, %ntid.x;
	mov.u32 	%r8, %tid.x;
	mad.lo.s32 	%r10, %r7, %r1, %r8;
	setp.ge.s32 	%p1, %r10, %r6;
	@%p1 bra 	$L__BB0_3;
	mov.u32 	%r9, %nctaid.x;
	mul.lo.s32 	%r3, %r1, %r9;
	cvta.to.global.u64 	%rd1, %rd4;
	cvta.to.global.u64 	%rd2, %rd5;
	cvta.to.global.u64 	%rd3, %rd6;
$L__BB0_2:
	mul.wide.s32 	%rd7, %r10, 4;
	add.s64 	%rd8, %rd1, %rd7;
	ld.global.nc.f32 	%f1, [%rd8];
	add.s64 	%rd9, %rd2, %rd7;
	ld.global.nc.f32 	%f2, [%rd9];
	add.f32 	%f3, %f1, %f2;
	add.s64 	%rd10, %rd3, %rd7;
	st.global.f32 	[%rd10], %f3;
	add.s32 	%r10, %r10, %r3;
	setp.lt.s32 	%p2, %r10, %r6;
	@%p2 bra 	$L__BB0_2;
$L__BB0_3:
	ret;

}
	// .globl	UpdateAdamOptimizer
.visible .entry UpdateAdamOptimizer(
	.param .u32 UpdateAdamOptimizer_param_0,
	.param .f32 UpdateAdamOptimizer_param_1,
	.param .f32 UpdateAdamOptimizer_param_2,
	.param .f32 UpdateAdamOptimizer_param_3,
	.param .f32 UpdateAdamOptimizer_param_4,
	.param .u64 .ptr .align 1 UpdateAdamOptimizer_param_5,
	.param .u64 .ptr .align 1 UpdateAdamOptimizer_param_6,
	.param .u64 .ptr .align 1 UpdateAdamOptimizer_param_7,
	.param .u64 .ptr .align 1 UpdateAdamOptimizer_param_8
)
{
	.reg .pred 	%p<3>;
	.reg .b32 	%r<11>;
	.reg .b32 	%f<22>;
	.reg .b64 	%rd<14>;

	ld.param.u32 	%r6, [UpdateAdamOptimizer_param_0];
	ld.param.f32 	%f3, [UpdateAdamOptimizer_param_1];
	ld.param.f32 	%f4, [UpdateAdamOptimizer_param_2];
	ld.param.f32 	%f5, [UpdateAdamOptimizer_param_3];
	ld.param.f32 	%f6, [UpdateAdamOptimizer_param_4];
	ld.param.u64 	%rd5, [UpdateAdamOptimizer_param_5];
	ld.param.u64 	%rd6, [UpdateAdamOptimizer_param_6];
	ld.param.u64 	%rd7, [UpdateAdamOptimizer_param_7];
	ld.param.u64 	%rd8, [UpdateAdamOptimizer_param_8];
	mov.u32 	%r7, %ctaid.x;
	mov.u32 	%r1, %ntid.x;
	mov.u32 	%r8, %tid.x;
	mad.lo.s32 	%r10, %r7, %r1, %r8;
	setp.ge.s32 	%p1, %r10, %r6;
	@%p1 bra 	$L__BB1_3;
	mov.f32 	%f7, 0f3F800000;
	sub.f32 	%f1, %f7, %f3;
	sub.f32 	%f2, %f7, %f4;
	mov.u32 	%r9, %nctaid.x;
	mul.lo.s32 	%r3, %r1, %r9;
	cvta.to.global.u64 	%rd1, %rd5;
	cvta.to.global.u64 	%rd2, %rd7;
	cvta.to.global.u64 	%rd3, %rd8;
	cvta.to.global.u64 	%rd4, %rd6;
$L__BB1_2:
	mul.wide.s32 	%rd9, %r10, 4;
	add.s64 	%rd10, %rd1, %rd9;
	ld.global.nc.f32 	%f8, [%rd10];
	add.s64 	%rd11, %rd2, %rd9;
	ld.global.f32 	%f9, [%rd11];
	mul.f32 	%f10, %f3, %f9;
	fma.rn.f32 	%f11, %f1, %f8, %f10;
	st.global.f32 	[%rd11], %f11;
	add.s64 	%rd12, %rd3, %rd9;
	ld.global.f32 	%f12, [%rd12];
	mul.f32 	%f13, %f4, %f12;
	mul.f32 	%f14, %f2, %f8;
	fma.rn.f32 	%f15, %f8, %f14, %f13;
	st.global.f32 	[%rd12], %f15;
	mul.f32 	%f16, %f6, %f11;
	sqrt.rn.f32 	%f17, %f15;
	add.f32 	%f18, %f5, %f17;
	div.rn.f32 	%f19, %f16, %f18;
	add.s64 	%rd13, %rd4, %rd9;
	ld.global.f32 	%f20, [%rd13];
	sub.f32 	%f21, %f20, %f19;
	st.global.f32 	[%rd13], %f21;
	add.s32 	%r10, %r10, %r3;
	setp.lt.s32 	%p2, %r10, %r6;
	@%p2 bra 	$L__BB1_2;
$L__BB1_3:
	ret;

}
	// .globl	ComputeAccuracy
.visible .entry ComputeAccuracy(
	.param .u32 ComputeAccuracy_param_0,
	.param .u32 ComputeAccuracy_param_1,
	.param .u64 .ptr .align 1 ComputeAccuracy_param_2,
	.param .u64 .ptr .align 1 ComputeAccuracy_param_3,
	.param .u64 .ptr .align 1 ComputeAccuracy_param_4
)
{
	.reg .pred 	%p<44>;
	.reg .b32 	%r<113>;
	.reg .b32 	%f<67>;
	.reg .b64 	%rd<85>;

	ld.param.u32 	%r44, [ComputeAccuracy_param_0];
	ld.param.u32 	%r43, [ComputeAccuracy_param_1];
	ld.param.u64 	%rd4, [ComputeAccuracy_param_2];
	ld.param.u64 	%rd5, [ComputeAccuracy_param_3];
	ld.param.u64 	%rd6, [ComputeAccuracy_param_4];
	cvta.to.global.u64 	%rd1, %rd5;
	cvta.to.global.u64 	%rd2, %rd6;
	cvta.to.global.u64 	%rd3, %rd4;
	mov.u32 	%r45, %ctaid.x;
	mov.u32 	%r46, %ntid.x;
	mov.u32 	%r47, %tid.x;
	mad.lo.s32 	%r1, %r45, %r46, %r47;
	setp.ge.s32 	%p1, %r1, %r44;
	@%p1 bra 	$L__BB2_17;
	setp.ne.s32 	%p2, %r43, 1;
	@%p2 bra 	$L__BB2_3;
	mul.wide.s32 	%rd81, %r1, 4;
	add.s64 	%rd82, %rd1, %rd81;
	ld.global.nc.f32 	%f62, [%rd82];
	add.s64 	%rd83, %rd2, %rd81;
	ld.global.nc.f32 	%f63, [%rd83];
	sub.f32 	%f64, %f62, %f63;
	abs.f32 	%f65, %f64;
	setp.lt.f32 	%p43, %f65, 0f3F000000;
	selp.f32 	%f66, 0f3F800000, 0f00000000, %p43;
	add.s64 	%rd84, %rd3, %rd81;
	st.global.f32 	[%rd84], %f66;
	bra.uni 	$L__BB2_17;
$L__BB2_3:
	mul.lo.s32 	%r111, %r43, %r1;
	setp.lt.s32 	%p3, %r43, 2;
	mov.u32 	%r112, %r111;
	@%p3 bra 	$L__BB2_16;
	add.s32 	%r103, %r111, 1;
	add.s32 	%r49, %r111, 2;
	add.s32 	%r50, %r111, %r43;
	max.s32 	%r51, %r50, %r49;
	not.b32 	%r52, %r111;
	add.s32 	%r4, %r51, %r52;
	sub.s32 	%r53, %r51, %r111;
	add.s32 	%r54, %r53, -2;
	and.b32  	%r5, %r4, 7;
	setp.lt.u32 	%p4, %r54, 7;
	mov.u32 	%r112, %r111;
	@%p4 bra 	$L__BB2_8;
	add.s32 	%r93, %r111, 4;
	and.b32  	%r55, %r4, -8;
	neg.s32 	%r92, %r55;
	mov.u32 	%r112, %r111;
$L__BB2_6:
	.pragma "nounroll";
	add.s32 	%r56, %r93, -3;
	mul.wide.s32 	%rd7, %r56, 4;
	add.s64 	%rd8, %rd2, %rd7;
	ld.global.nc.f32 	%f1, [%rd8];
	mul.wide.s32 	%rd9, %r111, 4;
	add.s64 	%rd10, %rd2, %rd9;
	ld.global.nc.f32 	%f2, [%rd10];
	setp.gt.f32 	%p5, %f1, %f2;
	selp.b32 	%r57, %r56, %r111, %p5;
	add.s64 	%rd11, %rd1, %rd7;
	ld.global.nc.f32 	%f3, [%rd11];
	mul.wide.s32 	%rd12, %r112, 4;
	add.s64 	%rd13, %rd1, %rd12;
	ld.global.nc.f32 	%f4, [%rd13];
	setp.gt.f32 	%p6, %f3, %f4;
	selp.b32 	%r58, %r56, %r112, %p6;
	add.s32 	%r59, %r93, -2;
	ld.global.nc.f32 	%f5, [%rd8+4];
	mul.wide.s32 	%rd14, %r57, 4;
	add.s64 	%rd15, %rd2, %rd14;
	ld.global.nc.f32 	%f6, [%rd15];
	setp.gt.f32 	%p7, %f5, %f6;
	selp.b32 	%r60, %r59, %r57, %p7;
	ld.global.nc.f32 	%f7, [%rd11+4];
	mul.wide.s32 	%rd16, %r58, 4;
	add.s64 	%rd17, %rd1, %rd16;
	ld.global.nc.f32 	%f8, [%rd17];
	setp.gt.f32 	%p8, %f7, %f8;
	selp.b32 	%r61, %r59, %r58, %p8;
	add.s32 	%r62, %r93, -1;
	ld.global.nc.f32 	%f9, [%rd8+8];
	mul.wide.s32 	%rd18, %r60, 4;
	add.s64 	%rd19, %rd2, %rd18;
	ld.global.nc.f32 	%f10, [%rd19];
	setp.gt.f32 	%p9, %f9, %f10;
	selp.b32 	%r63, %r62, %r60, %p9;
	ld.global.nc.f32 	%f11, [%rd11+8];
	mul.wide.s32 	%rd20, %r61, 4;
	add.s64 	%rd21, %rd1, %rd20;
	ld.global.nc.f32 	%f12, [%rd21];
	setp.gt.f32 	%p10, %f11, %f12;
	selp.b32 	%r64, %r62, %r61, %p10;
	add.s32 	%r65, %r93, 4;
	ld.global.nc.f32 	%f13, [%rd8+12];
	mul.wide.s32 	%rd22, %r63, 4;
	add.s64 	%rd23, %rd2, %rd22;
	ld.global.nc.f32 	%f14, [%rd23];
	setp.gt.f32 	%p11, %f13, %f14;
	selp.b32 	%r66, %r93, %r63, %p11;
	ld.global.nc.f32 	%f15, [%rd11+12];
	mul.wide.s32 	%rd24, %r64, 4;
	add.s64 	%rd25, %rd1, %rd24;
	ld.global.nc.f32 	%f16, [%rd25];
	setp.gt.f32 	%p12, %f15, %f16;
	selp.b32 	%r67, %r93, %r64, %p12;
	add.s32 	%r68, %r93, 1;
	ld.global.nc.f32 	%f17, [%rd8+16];
	mul.wide.s32 	%rd26, %r66, 4;
	add.s64 	%rd27, %rd2, %rd26;
	ld.global.nc.f32 	%f18, [%rd27];
	setp.gt.f32 	%p13, %f17, %f18;
	selp.b32 	%r69, %r68, %r66, %p13;
	ld.global.nc.f32 	%f19, [%rd11+16];
	mul.wide.s32 	%rd28, %r67, 4;
	add.s64 	%rd29, %rd1, %rd28;
	ld.global.nc.f32 	%f20, [%rd29];
	setp.gt.f32 	%p14, %f19, %f20;
	selp.b32 	%r70, %r68, %r67, %p14;
	add.s32 	%r71, %r93, 2;
	ld.global.nc.f32 	%f21, [%rd8+20];
	mul.wide.s32 	%rd30, %r69, 4;
	add.s64 	%rd31, %rd2, %rd30;
	ld.global.nc.f32 	%f22, [%rd31];
	setp.gt.f32 	%p15, %f21, %f22;
	selp.b32 	%r72, %r71, %r69, %p15;
	ld.global.nc.f32 	%f23, [%rd11+20];
	mul.wide.s32 	%rd32, %r70, 4;
	add.s64 	%rd33, %rd1, %rd32;
	ld.global.nc.f32 	%f24, [%rd33];
	setp.gt.f32 	%p16, %f23, %f24;
	selp.b32 	%r73, %r71, %r70, %p16;
	add.s32 	%r74, %r93, 3;
	ld.global.nc.f32 	%f25, [%rd8+24];
	mul.wide.s32 	%rd34, %r72, 4;
	add.s64 	%rd35, %rd2, %rd34;
	ld.global.nc.f32 	%f26, [%rd35];
	setp.gt.f32 	%p17, %f25, %f26;
	selp.b32 	%r75, %r74, %r72, %p17;
	ld.global.nc.f32 	%f27, [%rd11+24];
	mul.wide.s32 	%rd36, %r73, 4;
	add.s64 	%rd37, %rd1, %rd36;
	ld.global.nc.f32 	%f28, [%rd37];
	setp.gt.f32 	%p18, %f27, %f28;
	selp.b32 	%r76, %r74, %r73, %p18;
	ld.global.nc.f32 	%f29, [%rd8+28];
	mul.wide.s32 	%rd38, %r75, 4;
	add.s64 	%rd39, %rd2, %rd38;
	ld.global.nc.f32 	%f30, [%rd39];
	setp.gt.f32 	%p19, %f29, %f30;
	selp.b32 	%r111, %r65, %r75, %p19;
	ld.global.nc.f32 	%f31, [%rd11+28];
	mul.wide.s32 	%rd40, %r76, 4;
	add.s64 	%rd41, %rd1, %rd40;
	ld.global.nc.f32 	%f32, [%rd41];
	setp.gt.f32 	%p20, %f31, %f32;
	selp.b32 	%r112, %r65, %r76, %p20;
	add.s32 	%r93, %r93, 8;
	add.s32 	%r92, %r92, 8;
	setp.ne.s32 	%p21, %r92, 0;
	@%p21 bra 	$L__BB2_6;
	add.s32 	%r103, %r93, -3;
$L__BB2_8:
	setp.eq.s32 	%p22, %r5, 0;
	@%p22 bra 	$L__BB2_16;
	and.b32  	%r22, %r4, 3;
	setp.lt.u32 	%p23, %r5, 4;
	@%p23 bra 	$L__BB2_11;
	mul.wide.s32 	%rd42, %r103, 4;
	add.s64 	%rd43, %rd2, %rd42;
	ld.global.nc.f32 	%f33, [%rd43];
	mul.wide.s32 	%rd44, %r111, 4;
	add.s64 	%rd45, %rd2, %rd44;
	ld.global.nc.f32 	%f34, [%rd45];
	setp.gt.f32 	%p24, %f33, %f34;
	selp.b32 	%r78, %r103, %r111, %p24;
	add.s64 	%rd46, %rd1, %rd42;
	ld.global.nc.f32 	%f35, [%rd46];
	mul.wide.s32 	%rd47, %r112, 4;
	add.s64 	%rd48, %rd1, %rd47;
	ld.global.nc.f32 	%f36, [%rd48];
	setp.gt.f32 	%p25, %f35, %f36;
	selp.b32 	%r79, %r103, %r112, %p25;
	add.s32 	%r80, %r103, 1;
	ld.global.nc.f32 	%f37, [%rd43+4];
	mul.wide.s32 	%rd49, %r78, 4;
	add.s64 	%rd50, %rd2, %rd49;
	ld.global.nc.f32 	%f38, [%rd50];
	setp.gt.f32 	%p26, %f37, %f38;
	selp.b32 	%r81, %r80, %r78, %p26;
	ld.global.nc.f32 	%f39, [%rd46+4];
	mul.wide.s32 	%rd51, %r79, 4;
	add.s64 	%rd52, %rd1, %rd51;
	ld.global.nc.f32 	%f40, [%rd52];
	setp.gt.f32 	%p27, %f39, %f40;
	selp.b32 	%r82, %r80, %r79, %p27;
	add.s32 	%r83, %r103, 2;
	ld.global.nc.f32 	%f41, [%rd43+8];
	mul.wide.s32 	%rd53, %r81, 4;
	add.s64 	%rd54, %rd2, %rd53;
	ld.global.nc.f32 	%f42, [%rd54];
	setp.gt.f32 	%p28, %f41, %f42;
	selp.b32 	%r84, %r83, %r81, %p28;
	ld.global.nc.f32 	%f43, [%rd46+8];
	mul.wide.s32 	%rd55, %r82, 4;
	add.s64 	%rd56, %rd1, %rd55;
	ld.global.nc.f32 	%f44, [%rd56];
	setp.gt.f32 	%p29, %f43, %f44;
	selp.b32 	%r85, %r83, %r82, %p29;
	add.s32 	%r86, %r103, 3;
	ld.global.nc.f32 	%f45, [%rd43+12];
	mul.wide.s32 	%rd57, %r84, 4;
	add.s64 	%rd58, %rd2, %rd57;
	ld.global.nc.f32 	%f46, [%rd58];
	setp.gt.f32 	%p30, %f45, %f46;
	selp.b32 	%r111, %r86, %r84, %p30;
	ld.global.nc.f32 	%f47, [%rd46+12];
	mul.wide.s32 	%rd59, %r85, 4;
	add.s64 	%rd60, %rd1, %rd59;
	ld.global.nc.f32 	%f48, [%rd60];
	setp.gt.f32 	%p31, %f47, %f48;
	selp.b32 	%r112, %r86, %r85, %p31;
	add.s32 	%r103, %r103, 4;
$L__BB2_11:
	setp.eq.s32 	%p32, %r22, 0;
	@%p32 bra 	$L__BB2_16;
	setp.eq.s32 	%p33, %r22, 1;
	@%p33 bra 	$L__BB2_14;
	mul.wide.s32 	%rd61, %r103, 4;
	add.s64 	%rd62, %rd2, %rd61;
	ld.global.nc.f32 	%f49, [%rd62];
	mul.wide.s32 	%rd63, %r111, 4;
	add.s64 	%rd64, %rd2, %rd63;
	ld.global.nc.f32 	%f50, [%rd64];
	setp.gt.f32 	%p34, %f49, %f50;
	selp.b32 	%r88, %r103, %r111, %p34;
	add.s64 	%rd65, %rd1, %rd61;
	ld.global.nc.f32 	%f51, [%rd65];
	mul.wide.s32 	%rd66, %r112, 4;
	add.s64 	%rd67, %rd1, %rd66;
	ld.global.nc.f32 	%f52, [%rd67];
	setp.gt.f32 	%p35, %f51, %f52;
	selp.b32 	%r89, %r103, %r112, %p35;
	add.s32 	%r90, %r103, 1;
	ld.global.nc.f32 	%f53, [%rd62+4];
	mul.wide.s32 	%rd68, %r88, 4;
	add.s64 	%rd69, %rd2, %rd68;
	ld.global.nc.f32 	%f54, [%rd69];
	setp.gt.f32 	%p36, %f53, %f54;
	selp.b32 	%r111, %r90, %r88, %p36;
	ld.global.nc.f32 	%f55, [%rd65+4];
	mul.wide.s32 	%rd70, %r89, 4;
	add.s64 	%rd71, %rd1, %rd70;
	ld.global.nc.f32 	%f56, [%rd71];
	setp.gt.f32 	%p37, %f55, %f56;
	selp.b32 	%r112, %r90, %r89, %p37;
	add.s32 	%r103, %r103, 2;
$L__BB2_14:
	and.b32  	%r91, %r4, 1;
	setp.eq.b32 	%p38, %r91, 1;
	not.pred 	%p39, %p38;
	@%p39 bra 	$L__BB2_16;
	mul.wide.s32 	%rd72, %r103, 4;
	add.s64 	%rd73, %rd2, %rd72;
	ld.global.nc.f32 	%f57, [%rd73];
	mul.wide.s32 	%rd74, %r111, 4;
	add.s64 	%rd75, %rd2, %rd74;
	ld.global.nc.f32 	%f58, [%rd75];
	setp.gt.f32 	%p40, %f57, %f58;
	selp.b32 	%r111, %r103, %r111, %p40;
	add.s64 	%rd76, %rd1, %rd72;
	ld.global.nc.f32 	%f59, [%rd76];
	mul.wide.s32 	%rd77, %r112, 4;
	add.s64 	%rd78, %rd1, %rd77;
	ld.global.nc.f32 	%f60, [%rd78];
	setp.gt.f32 	%p41, %f59, %f60;
	selp.b32 	%r112, %r103, %r112, %p41;
$L__BB2_16:
	setp.eq.s32 	%p42, %r111, %r112;
	selp.f32 	%f61, 0f3F800000, 0f00000000, %p42;
	mul.wide.s32 	%rd79, %r1, 4;
	add.s64 	%rd80, %rd3, %rd79;
	st.global.f32 	[%rd80], %f61;
$L__BB2_17:
	ret;

}
	// .globl	MultiplyEachRowIntoSingleValue
.visible .entry MultiplyEachRowIntoSingleValue(
	.param .u32 MultiplyEachRowIntoSingleValue_param_0,
	.param .u32 MultiplyEachRowIntoSingleValue_param_1,
	.param .u64 .ptr .align 1 MultiplyEachRowIntoSingleValue_param_2,
	.param .u64 .ptr .align 1 MultiplyEachRowIntoSingleValue_param_3,
	.param .u64 .ptr .align 1 MultiplyEachRowIntoSingleValue_param_4
)
{
	.reg .pred 	%p<11>;
	.reg .b32 	%r<20>;
	.reg .b32 	%f<112>;
	.reg .b64 	%rd<40>;

	ld.param.u32 	%r12, [MultiplyEachRowIntoSingleValue_param_0];
	ld.param.u32 	%r11, [MultiplyEachRowIntoSingleValue_param_1];
	ld.param.u64 	%rd23, [MultiplyEachRowIntoSingleValue_param_2];
	ld.param.u64 	%rd24, [MultiplyEachRowIntoSingleValue_param_3];
	ld.param.u64 	%rd25, [MultiplyEachRowIntoSingleValue_param_4];
	mov.u32 	%r13, %ctaid.x;
	mov.u32 	%r14, %ntid.x;
	mov.u32 	%r15, %tid.x;
	mad.lo.s32 	%r1, %r13, %r14, %r15;
	setp.ge.s32 	%p1, %r1, %r12;
	@%p1 bra 	$L__BB3_15;
	cvta.to.global.u64 	%rd1, %rd24;
	cvta.to.global.u64 	%rd2, %rd25;
	setp.lt.s32 	%p2, %r11, 1;
	mov.f32 	%f111, 0f00000000;
	@%p2 bra 	$L__BB3_14;
	mul.lo.s32 	%r16, %r11, %r1;
	mul.wide.s32 	%rd26, %r16, 4;
	add.s64 	%rd33, %rd1, %rd26;
	add.s64 	%rd32, %rd2, %rd26;
	and.b32  	%r2, %r11, 15;
	setp.lt.u32 	%p3, %r11, 16;
	mov.f32 	%f111, 0f00000000;
	@%p3 bra 	$L__BB3_5;
	and.b32  	%r17, %r11, 2147483632;
	neg.s32 	%r18, %r17;
	mov.f32 	%f111, 0f00000000;
$L__BB3_4:
	.pragma "nounroll";
	ld.global.nc.f32 	%f18, [%rd33];
	ld.global.nc.f32 	%f19, [%rd32];
	fma.rn.f32 	%f20, %f18, %f19, %f111;
	ld.global.nc.f32 	%f21, [%rd33+4];
	ld.global.nc.f32 	%f22, [%rd32+4];
	fma.rn.f32 	%f23, %f21, %f22, %f20;
	ld.global.nc.f32 	%f24, [%rd33+8];
	ld.global.nc.f32 	%f25, [%rd32+8];
	fma.rn.f32 	%f26, %f24, %f25, %f23;
	ld.global.nc.f32 	%f27, [%rd33+12];
	ld.global.nc.f32 	%f28, [%rd32+12];
	fma.rn.f32 	%f29, %f27, %f28, %f26;
	ld.global.nc.f32 	%f30, [%rd33+16];
	ld.global.nc.f32 	%f31, [%rd32+16];
	fma.rn.f32 	%f32, %f30, %f31, %f29;
	ld.global.nc.f32 	%f33, [%rd33+20];
	ld.global.nc.f32 	%f34, [%rd32+20];
	fma.rn.f32 	%f35, %f33, %f34, %f32;
	ld.global.nc.f32 	%f36, [%rd33+24];
	ld.global.nc.f32 	%f37, [%rd32+24];
	fma.rn.f32 	%f38, %f36, %f37, %f35;
	ld.global.nc.f32 	%f39, [%rd33+28];
	ld.global.nc.f32 	%f40, [%rd32+28];
	fma.rn.f32 	%f41, %f39, %f40, %f38;
	ld.global.nc.f32 	%f42, [%rd33+32];
	ld.global.nc.f32 	%f43, [%rd32+32];
	fma.rn.f32 	%f44, %f42, %f43, %f41;
	ld.global.nc.f32 	%f45, [%rd33+36];
	ld.global.nc.f32 	%f46, [%rd32+36];
	fma.rn.f32 	%f47, %f45, %f46, %f44;
	ld.global.nc.f32 	%f48, [%rd33+40];
	ld.global.nc.f32 	%f49, [%rd32+40];
	fma.rn.f32 	%f50, %f48, %f49, %f47;
	ld.global.nc.f32 	%f51, [%rd33+44];
	ld.global.nc.f32 	%f52, [%rd32+44];
	fma.rn.f32 	%f53, %f51, %f52, %f50;
	ld.global.nc.f32 	%f54, [%rd33+48];
	ld.global.nc.f32 	%f55, [%rd32+48];
	fma.rn.f32 	%f56, %f54, %f55, %f53;
	ld.global.nc.f32 	%f57, [%rd33+52];
	ld.global.nc.f32 	%f58, [%rd32+52];
	fma.rn.f32 	%f59, %f57, %f58, %f56;
	ld.global.nc.f32 	%f60, [%rd33+56];
	ld.global.nc.f32 	%f61, [%rd32+56];
	fma.rn.f32 	%f62, %f60, %f61, %f59;
	ld.global.nc.f32 	%f63, [%rd33+60];
	ld.global.nc.f32 	%f64, [%rd32+60];
	fma.rn.f32 	%f111, %f63, %f64, %f62;
	add.s64 	%rd33, %rd33, 64;
	add.s64 	%rd32, %rd32, 64;
	add.s32 	%r18, %r18, 16;
	setp.ne.s32 	%p4, %r18, 0;
	@%p4 bra 	$L__BB3_4;
$L__BB3_5:
	setp.eq.s32 	%p5, %r2, 0;
	@%p5 bra 	$L__BB3_14;
	and.b32  	%r6, %r11, 7;
	setp.lt.u32 	%p6, %r2, 8;
	@%p6 bra 	$L__BB3_8;
	ld.global.nc.f32 	%f66, [%rd33];
	ld.global.nc.f32 	%f67, [%rd32];
	fma.rn.f32 	%f68, %f66, %f67, %f111;
	ld.global.nc.f32 	%f69, [%rd33+4];
	ld.global.nc.f32 	%f70, [%rd32+4];
	fma.rn.f32 	%f71, %f69, %f70, %f68;
	ld.global.nc.f32 	%f72, [%rd33+8];
	ld.global.nc.f32 	%f73, [%rd32+8];
	fma.rn.f32 	%f74, %f72, %f73, %f71;
	ld.global.nc.f32 	%f75, [%rd33+12];
	ld.global.nc.f32 	%f76, [%rd32+12];
	fma.rn.f32 	%f77, %f75, %f76, %f74;
	ld.global.nc.f32 	%f78, [%rd33+16];
	ld.global.nc.f32 	%f79, [%rd32+16];
	fma.rn.f32 	%f80, %f78, %f79, %f77;
	ld.global.nc.f32 	%f81, [%rd33+20];
	ld.global.nc.f32 	%f82, [%rd32+20];
	fma.rn.f32 	%f83, %f81, %f82, %f80;
	ld.global.nc.f32 	%f84, [%rd33+24];
	ld.global.nc.f32 	%f85, [%rd32+24];
	fma.rn.f32 	%f86, %f84, %f85, %f83;
	ld.global.nc.f32 	%f87, [%rd33+28];
	ld.global.nc.f32 	%f88, [%rd32+28];
	fma.rn.f32 	%f111, %f87, %f88, %f86;
	add.s64 	%rd33, %rd33, 32;
	add.s64 	%rd32, %rd32, 32;
$L__BB3_8:
	setp.eq.s32 	%p7, %r6, 0;
	@%p7 bra 	$L__BB3_14;
	and.b32  	%r7, %r11, 3;
	setp.lt.u32 	%p8, %r6, 4;
	@%p8 bra 	$L__BB3_11;
	ld.global.nc.f32 	%f90, [%rd33];
	ld.global.nc.f32 	%f91, [%rd32];
	fma.rn.f32 	%f92, %f90, %f91, %f111;
	ld.global.nc.f32 	%f93, [%rd33+4];
	ld.global.nc.f32 	%f94, [%rd32+4];
	fma.rn.f32 	%f95, %f93, %f94, %f92;
	ld.global.nc.f32 	%f96, [%rd33+8];
	ld.global.nc.f32 	%f97, [%rd32+8];
	fma.rn.f32 	%f98, %f96, %f97, %f95;
	ld.global.nc.f32 	%f99, [%rd33+12];
	ld.global.nc.f32 	%f100, [%rd32+12];
	fma.rn.f32 	%f111, %f99, %f100, %f98;
	add.s64 	%rd33, %rd33, 16;
	add.s64 	%rd32, %rd32, 16;
$L__BB3_11:
	setp.eq.s32 	%p9, %r7, 0;
	@%p9 bra 	$L__BB3_14;
	neg.s32 	%r19, %r7;
$L__BB3_13:
	.pragma "nounroll";
	ld.global.nc.f32 	%f101, [%rd33];
	ld.global.nc.f32 	%f102, [%rd32];
	fma.rn.f32 	%f111, %f101, %f102, %f111;
	add.s64 	%rd33, %rd33, 4;
	add.s64 	%rd32, %rd32, 4;
	add.s32 	%r19, %r19, 1;
	setp.ne.s32 	%p10, %r19, 0;
	@%p10 bra 	$L__BB3_13;
$L__BB3_14:
	cvta.to.global.u64 	%rd27, %rd23;
	mul.wide.s32 	%rd28, %r1, 4;
	add.s64 	%rd29, %rd27, %rd28;
	st.global.f32 	[%rd29], %f111;
$L__BB3_15:
	ret;

}
	// .globl	ComputeCategoricalCrossentropyLoss
.visible .entry ComputeCategoricalCrossentropyLoss(
	.param .u32 ComputeCategoricalCrossentropyLoss_param_0,
	.param .u32 ComputeCategoricalCrossentropyLoss_param_1,
	.param .u64 .ptr .align 1 ComputeCategoricalCrossentropyLoss_param_2,
	.param .u64 .ptr .align 1 ComputeCategoricalCrossentropyLoss_param_3,
	.param .u64 .ptr .align 1 ComputeCategoricalCrossentropyLoss_param_4
)
{
	.reg .pred 	%p<37>;
	.reg .b32 	%r<56>;
	.reg .b32 	%f<205>;
	.reg .b64 	%rd<20>;

	ld.param.u32 	%r14, [ComputeCategoricalCrossentropyLoss_param_0];
	ld.param.u32 	%r13, [ComputeCategoricalCrossentropyLoss_param_1];
	ld.param.u64 	%rd10, [ComputeCategoricalCrossentropyLoss_param_2];
	ld.param.u64 	%rd11, [ComputeCategoricalCrossentropyLoss_param_3];
	ld.param.u64 	%rd12, [ComputeCategoricalCrossentropyLoss_param_4];
	cvta.to.global.u64 	%rd1, %rd11;
	cvta.to.global.u64 	%rd2, %rd12;
	mov.u32 	%r15, %ctaid.x;
	mov.u32 	%r16, %ntid.x;
	mov.u32 	%r17, %tid.x;
	mad.lo.s32 	%r1, %r15, %r16, %r17;
	setp.ge.s32 	%p1, %r1, %r14;
	@%p1 bra 	$L__BB4_24;
	mul.lo.s32 	%r54, %r13, %r1;
	setp.lt.s32 	%p2, %r13, 1;
	mov.f32 	%f194, 0f00000000;
	@%p2 bra 	$L__BB4_23;
	add.s32 	%r18, %r54, 1;
	add.s32 	%r19, %r54, %r13;
	max.s32 	%r20, %r19, %r18;
	sub.s32 	%r3, %r20, %r54;
	and.b32  	%r4, %r3, 3;
	sub.s32 	%r21, %r54, %r20;
	setp.gt.u32 	%p3, %r21, -4;
	mov.f32 	%f194, 0f00000000;
	@%p3 bra 	$L__BB4_13;
	and.b32  	%r22, %r3, -4;
	neg.s32 	%r52, %r22;
	add.s64 	%rd3, %rd2, 8;
	add.s64 	%rd4, %rd1, 8;
	mov.f32 	%f194, 0f00000000;
$L__BB4_4:
	.pragma "nounroll";
	mul.wide.s32 	%rd13, %r54, 4;
	add.s64 	%rd5, %rd3, %rd13;
	add.s64 	%rd6, %rd4, %rd13;
	ld.global.nc.f32 	%f2, [%rd5+-8];
	setp.leu.f32 	%p4, %f2, 0f00000000;
	@%p4 bra 	$L__BB4_6;
	ld.global.nc.f32 	%f31, [%rd6+-8];
	setp.lt.f32 	%p5, %f2, 0f00800000;
	mul.f32 	%f32, %f2, 0f4B000000;
	selp.f32 	%f33, %f32, %f2, %p5;
	selp.f32 	%f34, 0fC1B80000, 0f00000000, %p5;
	mov.b32 	%r23, %f33;
	add.s32 	%r24, %r23, -1059760811;
	and.b32  	%r25, %r24, -8388608;
	sub.s32 	%r26, %r23, %r25;
	mov.b32 	%f35, %r26;
	cvt.rn.f32.s32 	%f36, %r25;
	fma.rn.f32 	%f37, %f36, 0f34000000, %f34;
	add.f32 	%f38, %f35, 0fBF800000;
	fma.rn.f32 	%f39, %f38, 0fBE055027, 0f3E1039F6;
	fma.rn.f32 	%f40, %f39, %f38, 0fBDF8CDCC;
	fma.rn.f32 	%f41, %f40, %f38, 0f3E0F2955;
	fma.rn.f32 	%f42, %f41, %f38, 0fBE2AD8B9;
	fma.rn.f32 	%f43, %f42, %f38, 0f3E4CED0B;
	fma.rn.f32 	%f44, %f43, %f38, 0fBE7FFF22;
	fma.rn.f32 	%f45, %f44, %f38, 0f3EAAAA78;
	fma.rn.f32 	%f46, %f45, %f38, 0fBF000000;
	mul.f32 	%f47, %f38, %f46;
	fma.rn.f32 	%f48, %f47, %f38, %f38;
	fma.rn.f32 	%f49, %f37, 0f3F317218, %f48;
	setp.gt.u32 	%p6, %r23, 2139095039;
	fma.rn.f32 	%f50, %f33, 0f7F800000, 0f7F800000;
	selp.f32 	%f51, %f50, %f49, %p6;
	setp.eq.f32 	%p7, %f33, 0f00000000;
	selp.f32 	%f52, 0fFF800000, %f51, %p7;
	mul.f32 	%f53, %f52, %f31;
	sub.f32 	%f194, %f194, %f53;
$L__BB4_6:
	ld.global.nc.f32 	%f5, [%rd5+-4];
	setp.leu.f32 	%p8, %f5, 0f00000000;
	@%p8 bra 	$L__BB4_8;
	ld.global.nc.f32 	%f54, [%rd6+-4];
	setp.lt.f32 	%p9, %f5, 0f00800000;
	mul.f32 	%f55, %f5, 0f4B000000;
	selp.f32 	%f56, %f55, %f5, %p9;
	selp.f32 	%f57, 0fC1B80000, 0f00000000, %p9;
	mov.b32 	%r27, %f56;
	add.s32 	%r28, %r27, -1059760811;
	and.b32  	%r29, %r28, -8388608;
	sub.s32 	%r30, %r27, %r29;
	mov.b32 	%f58, %r30;
	cvt.rn.f32.s32 	%f59, %r29;
	fma.rn.f32 	%f60, %f59, 0f34000000, %f57;
	add.f32 	%f61, %f58, 0fBF800000;
	fma.rn.f32 	%f62, %f61, 0fBE055027, 0f3E1039F6;
	fma.rn.f32 	%f63, %f62, %f61, 0fBDF8CDCC;
	fma.rn.f32 	%f64, %f63, %f61, 0f3E0F2955;
	fma.rn.f32 	%f65, %f64, %f61, 0fBE2AD8B9;
	fma.rn.f32 	%f66, %f65, %f61, 0f3E4CED0B;
	fma.rn.f32 	%f67, %f66, %f61, 0fBE7FFF22;
	fma.rn.f32 	%f68, %f67, %f61, 0f3EAAAA78;
	fma.rn.f32 	%f69, %f68, %f61, 0fBF000000;
	mul.f32 	%f70, %f61, %f69;
	fma.rn.f32 	%f71, %f70, %f61, %f61;
	fma.rn.f32 	%f72, %f60, 0f3F317218, %f71;
	setp.gt.u32 	%p10, %r27, 2139095039;
	fma.rn.f32 	%f73, %f56, 0f7F800000, 0f7F800000;
	selp.f32 	%f74, %f73, %f72, %p10;
	setp.eq.f32 	%p11, %f56, 0f00000000;
	selp.f32 	%f75, 0fFF800000, %f74, %p11;
	mul.f32 	%f76, %f75, %f54;
	sub.f32 	%f194, %f194, %f76;
$L__BB4_8:
	ld.global.nc.f32 	%f8, [%rd5];
	setp.leu.f32 	%p12, %f8, 0f00000000;
	@%p12 bra 	$L__BB4_10;
	ld.global.nc.f32 	%f77, [%rd6];
	setp.lt.f32 	%p13, %f8, 0f00800000;
	mul.f32 	%f78, %f8, 0f4B000000;
	selp.f32 	%f79, %f78, %f8, %p13;
	selp.f32 	%f80, 0fC1B80000, 0f00000000, %p13;
	mov.b32 	%r31, %f79;
	add.s32 	%r32, %r31, -1059760811;
	and.b32  	%r33, %r32, -8388608;
	sub.s32 	%r34, %r31, %r33;
	mov.b32 	%f81, %r34;
	cvt.rn.f32.s32 	%f82, %r33;
	fma.rn.f32 	%f83, %f82, 0f34000000, %f80;
	add.f32 	%f84, %f81, 0fBF800000;
	fma.rn.f32 	%f85, %f84, 0fBE055027, 0f3E1039F6;
	fma.rn.f32 	%f86, %f85, %f84, 0fBDF8CDCC;
	fma.rn.f32 	%f87, %f86, %f84, 0f3E0F2955;
	fma.rn.f32 	%f88, %f87, %f84, 0fBE2AD8B9;
	fma.rn.f32 	%f89, %f88, %f84, 0f3E4CED0B;
	fma.rn.f32 	%f90, %f89, %f84, 0fBE7FFF22;
	fma.rn.f32 	%f91, %f90, %f84, 0f3EAAAA78;
	fma.rn.f32 	%f92, %f91, %f84, 0fBF000000;
	mul.f32 	%f93, %f84, %f92;
	fma.rn.f32 	%f94, %f93, %f84, %f84;
	fma.rn.f32 	%f95, %f83, 0f3F317218, %f94;
	setp.gt.u32 	%p14, %r31, 2139095039;
	fma.rn.f32 	%f96, %f79, 0f7F800000, 0f7F800000;
	selp.f32 	%f97, %f96, %f95, %p14;
	setp.eq.f32 	%p15, %f79, 0f00000000;
	selp.f32 	%f98, 0fFF800000, %f97, %p15;
	mul.f32 	%f99, %f98, %f77;
	sub.f32 	%f194, %f194, %f99;
$L__BB4_10:
	ld.global.nc.f32 	%f11, [%rd5+4];
	setp.leu.f32 	%p16, %f11, 0f00000000;
	@%p16 bra 	$L__BB4_12;
	ld.global.nc.f32 	%f100, [%rd6+4];
	setp.lt.f32 	%p17, %f11, 0f00800000;
	mul.f32 	%f101, %f11, 0f4B000000;
	selp.f32 	%f102, %f101, %f11, %p17;
	selp.f32 	%f103, 0fC1B80000, 0f00000000, %p17;
	mov.b32 	%r35, %f102;
	add.s32 	%r36, %r35, -1059760811;
	and.b32  	%r37, %r36, -8388608;
	sub.s32 	%r38, %r35, %r37;
	mov.b32 	%f104, %r38;
	cvt.rn.f32.s32 	%f105, %r37;
	fma.rn.f32 	%f106, %f105, 0f34000000, %f103;
	add.f32 	%f107, %f104, 0fBF800000;
	fma.rn.f32 	%f108, %f107, 0fBE055027, 0f3E1039F6;
	fma.rn.f32 	%f109, %f108, %f107, 0fBDF8CDCC;
	fma.rn.f32 	%f110, %f109, %f107, 0f3E0F2955;
	fma.rn.f32 	%f111, %f110, %f107, 0fBE2AD8B9;
	fma.rn.f32 	%f112, %f111, %f107, 0f3E4CED0B;
	fma.rn.f32 	%f113, %f112, %f107, 0fBE7FFF22;
	fma.rn.f32 	%f114, %f113, %f107, 0f3EAAAA78;
	fma.rn.f32 	%f115, %f114, %f107, 0fBF000000;
	mul.f32 	%f116, %f107, %f115;
	fma.rn.f32 	%f117, %f116, %f107, %f107;
	fma.rn.f32 	%f118, %f106, 0f3F317218, %f117;
	setp.gt.u32 	%p18, %r35, 2139095039;
	fma.rn.f32 	%f119, %f102, 0f7F800000, 0f7F800000;
	selp.f32 	%f120, %f119, %f118, %p18;
	setp.eq.f32 	%p19, %f102, 0f00000000;
	selp.f32 	%f121, 0fFF800000, %f120, %p19;
	mul.f32 	%f122, %f121, %f100;
	sub.f32 	%f194, %f194, %f122;
$L__BB4_12:
	add.s32 	%r54, %r54, 4;
	add.s32 	%r52, %r52, 4;
	setp.ne.s32 	%p20, %r52, 0;
	@%p20 bra 	$L__BB4_4;
$L__BB4_13:
	setp.eq.s32 	%p21, %r4, 0;
	@%p21 bra 	$L__BB4_23;
	setp.eq.s32 	%p22, %r4, 1;
	@%p22 bra 	$L__BB4_20;
	mul.wide.s32 	%rd14, %r54, 4;
	add.s64 	%rd7, %rd2, %rd14;
	ld.global.nc.f32 	%f16, [%rd7];
	add.s64 	%rd8, %rd1, %rd14;
	setp.leu.f32 	%p23, %f16, 0f00000000;
	@%p23 bra 	$L__BB4_17;
	ld.global.nc.f32 	%f124, [%rd8];
	setp.lt.f32 	%p24, %f16, 0f00800000;
	mul.f32 	%f125, %f16, 0f4B000000;
	selp.f32 	%f126, %f125, %f16, %p24;
	selp.f32 	%f127, 0fC1B80000, 0f00000000, %p24;
	mov.b32 	%r39, %f126;
	add.s32 	%r40, %r39, -1059760811;
	and.b32  	%r41, %r40, -8388608;
	sub.s32 	%r42, %r39, %r41;
	mov.b32 	%f128, %r42;
	cvt.rn.f32.s32 	%f129, %r41;
	fma.rn.f32 	%f130, %f129, 0f34000000, %f127;
	add.f32 	%f131, %f128, 0fBF800000;
	fma.rn.f32 	%f132, %f131, 0fBE055027, 0f3E1039F6;
	fma.rn.f32 	%f133, %f132, %f131, 0fBDF8CDCC;
	fma.rn.f32 	%f134, %f133, %f131, 0f3E0F2955;
	fma.rn.f32 	%f135, %f134, %f131, 0fBE2AD8B9;
	fma.rn.f32 	%f136, %f135, %f131, 0f3E4CED0B;
	fma.rn.f32 	%f137, %f136, %f131, 0fBE7FFF22;
	fma.rn.f32 	%f138, %f137, %f131, 0f3EAAAA78;
	fma.rn.f32 	%f139, %f138, %f131, 0fBF000000;
	mul.f32 	%f140, %f131, %f139;
	fma.rn.f32 	%f141, %f140, %f131, %f131;
	fma.rn.f32 	%f142, %f130, 0f3F317218, %f141;
	setp.gt.u32 	%p25, %r39, 2139095039;
	fma.rn.f32 	%f143, %f126, 0f7F800000, 0f7F800000;
	selp.f32 	%f144, %f143, %f142, %p25;
	setp.eq.f32 	%p26, %f126, 0f00000000;
	selp.f32 	%f145, 0fFF800000, %f144, %p26;
	mul.f32 	%f146, %f145, %f124;
	sub.f32 	%f194, %f194, %f146;
$L__BB4_17:
	ld.global.nc.f32 	%f19, [%rd7+4];
	setp.leu.f32 	%p27, %f19, 0f00000000;
	@%p27 bra 	$L__BB4_19;
	ld.global.nc.f32 	%f147, [%rd8+4];
	setp.lt.f32 	%p28, %f19, 0f00800000;
	mul.f32 	%f148, %f19, 0f4B000000;
	selp.f32 	%f149, %f148, %f19, %p28;
	selp.f32 	%f150, 0fC1B80000, 0f00000000, %p28;
	mov.b32 	%r43, %f149;
	add.s32 	%r44, %r43, -1059760811;
	and.b32  	%r45, %r44, -8388608;
	sub.s32 	%r46, %r43, %r45;
	mov.b32 	%f151, %r46;
	cvt.rn.f32.s32 	%f152, %r45;
	fma.rn.f32 	%f153, %f152, 0f34000000, %f150;
	add.f32 	%f154, %f151, 0fBF800000;
	fma.rn.f32 	%f155, %f154, 0fBE055027, 0f3E1039F6;
	fma.rn.f32 	%f156, %f155, %f154, 0fBDF8CDCC;
	fma.rn.f32 	%f157, %f156, %f154, 0f3E0F2955;
	fma.rn.f32 	%f158, %f157, %f154, 0fBE2AD8B9;
	fma.rn.f32 	%f159, %f158, %f154, 0f3E4CED0B;
	fma.rn.f32 	%f160, %f159, %f154, 0fBE7FFF22;
	fma.rn.f32 	%f161, %f160, %f154, 0f3EAAAA78;
	fma.rn.f32 	%f162, %f161, %f154, 0fBF000000;
	mul.f32 	%f163, %f154, %f162;
	fma.rn.f32 	%f164, %f163, %f154, %f154;
	fma.rn.f32 	%f165, %f153, 0f3F317218, %f164;
	setp.gt.u32 	%p29, %r43, 2139095039;
	fma.rn.f32 	%f166, %f149, 0f7F800000, 0f7F800000;
	selp.f32 	%f167, %f166, %f165, %p29;
	setp.eq.f32 	%p30, %f149, 0f00000000;
	selp.f32 	%f168, 0fFF800000, %f167, %p30;
	mul.f32 	%f169, %f168, %f147;
	sub.f32 	%f194, %f194, %f169;
$L__BB4_19:
	add.s32 	%r54, %r54, 2;
$L__BB4_20:
	and.b32  	%r47, %r3, 1;
	setp.eq.b32 	%p31, %r47, 1;
	not.pred 	%p32, %p31;
	@%p32 bra 	$L__BB4_23;
	mul.wide.s32 	%rd15, %r54, 4;
	add.s64 	%rd16, %rd2, %rd15;
	ld.global.nc.f32 	%f24, [%rd16];
	add.s64 	%rd9, %rd1, %rd15;
	setp.leu.f32 	%p33, %f24, 0f00000000;
	@%p33 bra 	$L__BB4_23;
	ld.global.nc.f32 	%f170, [%rd9];
	setp.lt.f32 	%p34, %f24, 0f00800000;
	mul.f32 	%f171, %f24, 0f4B000000;
	selp.f32 	%f172, %f171, %f24, %p34;
	selp.f32 	%f173, 0fC1B80000, 0f00000000, %p34;
	mov.b32 	%r48, %f172;
	add.s32 	%r49, %r48, -1059760811;
	and.b32  	%r50, %r49, -8388608;
	sub.s32 	%r51, %r48, %r50;
	mov.b32 	%f174, %r51;
	cvt.rn.f32.s32 	%f175, %r50;
	fma.rn.f32 	%f176, %f175, 0f34000000, %f173;
	add.f32 	%f177, %f174, 0fBF800000;
	fma.rn.f32 	%f178, %f177, 0fBE055027, 0f3E1039F6;
	fma.rn.f32 	%f179, %f178, %f177, 0fBDF8CDCC;
	fma.rn.f32 	%f180, %f179, %f177, 0f3E0F2955;
	fma.rn.f32 	%f181, %f180, %f177, 0fBE2AD8B9;
	fma.rn.f32 	%f182, %f181, %f177, 0f3E4CED0B;
	fma.rn.f32 	%f183, %f182, %f177, 0fBE7FFF22;
	fma.rn.f32 	%f184, %f183, %f177, 0f3EAAAA78;
	fma.rn.f32 	%f185, %f184, %f177, 0fBF000000;
	mul.f32 	%f186, %f177, %f185;
	fma.rn.f32 	%f187, %f186, %f177, %f177;
	fma.rn.f32 	%f188, %f176, 0f3F317218, %f187;
	setp.gt.u32 	%p35, %r48, 2139095039;
	fma.rn.f32 	%f189, %f172, 0f7F800000, 0f7F800000;
	selp.f32 	%f190, %f189, %f188, %p35;
	setp.eq.f32 	%p36, %f172, 0f00000000;
	selp.f32 	%f191, 0fFF800000, %f190, %p36;
	mul.f32 	%f192, %f191, %f170;
	sub.f32 	%f194, %f194, %f192;
$L__BB4_23:
	cvta.to.global.u64 	%rd17, %rd10;
	mul.wide.s32 	%rd18, %r1, 4;
	add.s64 	%rd19, %rd17, %rd18;
	st.global.f32 	[%rd19], %f194;
$L__BB4_24:
	ret;

}
	// .globl	ComputeBinaryCrossentropyLoss
.visible .entry ComputeBinaryCrossentropyLoss(
	.param .u32 ComputeBinaryCrossentropyLoss_param_0,
	.param .u32 ComputeBinaryCrossentropyLoss_param_1,
	.param .u64 .ptr .align 1 ComputeBinaryCrossentropyLoss_param_2,
	.param .u64 .ptr .align 1 ComputeBinaryCrossentropyLoss_param_3,
	.param .u64 .ptr .align 1 ComputeBinaryCrossentropyLoss_param_4
)
{
	.reg .pred 	%p<34>;
	.reg .b32 	%r<42>;
	.reg .b32 	%f<173>;
	.reg .b64 	%rd<19>;

	ld.param.u32 	%r9, [ComputeBinaryCrossentropyLoss_param_0];
	ld.param.u32 	%r8, [ComputeBinaryCrossentropyLoss_param_1];
	ld.param.u64 	%rd8, [ComputeBinaryCrossentropyLoss_param_2];
	ld.param.u64 	%rd9, [ComputeBinaryCrossentropyLoss_param_3];
	ld.param.u64 	%rd10, [ComputeBinaryCrossentropyLoss_param_4];
	cvta.to.global.u64 	%rd1, %rd9;
	cvta.to.global.u64 	%rd2, %rd10;
	mov.u32 	%r10, %ctaid.x;
	mov.u32 	%r11, %ntid.x;
	mov.u32 	%r12, %tid.x;
	mad.lo.s32 	%r1, %r10, %r11, %r12;
	setp.ge.s32 	%p1, %r1, %r9;
	@%p1 bra 	$L__BB5_13;
	mul.lo.s32 	%r41, %r8, %r1;
	add.s32 	%r3, %r41, %r8;
	setp.lt.s32 	%p2, %r8, 1;
	mov.f32 	%f170, 0f00000000;
	mov.f32 	%f167, 0f00000000;
	@%p2 bra 	$L__BB5_12;
	cvt.rn.f32.u32 	%f1, %r8;
	add.s32 	%r4, %r41, 1;
	max.s32 	%r13, %r3, %r4;
	sub.s32 	%r14, %r13, %r41;
	and.b32  	%r15, %r14, 1;
	setp.eq.b32 	%p3, %r15, 1;
	not.pred 	%p4, %p3;
	@%p4 bra 	$L__BB5_5;
	cvt.s64.s32 	%rd3, %r41;
	mul.wide.s32 	%rd11, %r41, 4;
	add.s64 	%rd12, %rd2, %rd11;
	ld.global.nc.f32 	%f2, [%rd12];
	setp.leu.f32 	%p5, %f2, 0f00000000;
	setp.geu.f32 	%p6, %f2, 0f3F800000;
	mov.f32 	%f170, 0f00000000;
	or.pred  	%p7, %p5, %p6;
	mov.u32 	%r41, %r4;
	@%p7 bra 	$L__BB5_5;
	shl.b64 	%rd13, %rd3, 2;
	add.s64 	%rd14, %rd1, %rd13;
	ld.global.nc.f32 	%f18, [%rd14];
	setp.lt.f32 	%p8, %f2, 0f00800000;
	mul.f32 	%f19, %f2, 0f4B000000;
	selp.f32 	%f20, %f19, %f2, %p8;
	selp.f32 	%f21, 0fC1B80000, 0f00000000, %p8;
	mov.b32 	%r16, %f20;
	add.s32 	%r17, %r16, -1059760811;
	and.b32  	%r18, %r17, -8388608;
	sub.s32 	%r19, %r16, %r18;
	mov.b32 	%f22, %r19;
	cvt.rn.f32.s32 	%f23, %r18;
	fma.rn.f32 	%f24, %f23, 0f34000000, %f21;
	add.f32 	%f25, %f22, 0fBF800000;
	fma.rn.f32 	%f26, %f25, 0fBE055027, 0f3E1039F6;
	fma.rn.f32 	%f27, %f26, %f25, 0fBDF8CDCC;
	fma.rn.f32 	%f28, %f27, %f25, 0f3E0F2955;
	fma.rn.f32 	%f29, %f28, %f25, 0fBE2AD8B9;
	fma.rn.f32 	%f30, %f29, %f25, 0f3E4CED0B;
	fma.rn.f32 	%f31, %f30, %f25, 0fBE7FFF22;
	fma.rn.f32 	%f32, %f31, %f25, 0f3EAAAA78;
	fma.rn.f32 	%f33, %f32, %f25, 0fBF000000;
	mul.f32 	%f34, %f25, %f33;
	fma.rn.f32 	%f35, %f34, %f25, %f25;
	fma.rn.f32 	%f36, %f24, 0f3F317218, %f35;
	setp.gt.u32 	%p9, %r16, 2139095039;
	fma.rn.f32 	%f37, %f20, 0f7F800000, 0f7F800000;
	selp.f32 	%f38, %f37, %f36, %p9;
	setp.eq.f32 	%p10, %f20, 0f00000000;
	selp.f32 	%f39, 0fFF800000, %f38, %p10;
	mov.f32 	%f40, 0f3F800000;
	sub.f32 	%f41, %f40, %f18;
	sub.f32 	%f42, %f40, %f2;
	setp.lt.f32 	%p11, %f42, 0f00800000;
	mul.f32 	%f43, %f42, 0f4B000000;
	selp.f32 	%f44, %f43, %f42, %p11;
	selp.f32 	%f45, 0fC1B80000, 0f00000000, %p11;
	mov.b32 	%r20, %f44;
	add.s32 	%r21, %r20, -1059760811;
	and.b32  	%r22, %r21, -8388608;
	sub.s32 	%r23, %r20, %r22;
	mov.b32 	%f46, %r23;
	cvt.rn.f32.s32 	%f47, %r22;
	fma.rn.f32 	%f48, %f47, 0f34000000, %f45;
	add.f32 	%f49, %f46, 0fBF800000;
	fma.rn.f32 	%f50, %f49, 0fBE055027, 0f3E1039F6;
	fma.rn.f32 	%f51, %f50, %f49, 0fBDF8CDCC;
	fma.rn.f32 	%f52, %f51, %f49, 0f3E0F2955;
	fma.rn.f32 	%f53, %f52, %f49, 0fBE2AD8B9;
	fma.rn.f32 	%f54, %f53, %f49, 0f3E4CED0B;
	fma.rn.f32 	%f55, %f54, %f49, 0fBE7FFF22;
	fma.rn.f32 	%f56, %f55, %f49, 0f3EAAAA78;
	fma.rn.f32 	%f57, %f56, %f49, 0fBF000000;
	mul.f32 	%f58, %f49, %f57;
	fma.rn.f32 	%f59, %f58, %f49, %f49;
	fma.rn.f32 	%f60, %f48, 0f3F317218, %f59;
	setp.gt.u32 	%p12, %r20, 2139095039;
	fma.rn.f32 	%f61, %f44, 0f7F800000, 0f7F800000;
	selp.f32 	%f62, %f61, %f60, %p12;
	setp.eq.f32 	%p13, %f44, 0f00000000;
	selp.f32 	%f63, 0fFF800000, %f62, %p13;
	mul.f32 	%f64, %f63, %f41;
	fma.rn.f32 	%f65, %f39, %f18, %f64;
	div.rn.f32 	%f66, %f65, %f1;
	mov.f32 	%f67, 0f00000000;
	sub.f32 	%f167, %f67, %f66;
	mov.f32 	%f170, %f167;
$L__BB5_5:
	setp.ge.s32 	%p14, %r4, %r3;
	@%p14 bra 	$L__BB5_12;
	add.s64 	%rd4, %rd1, 4;
	add.s64 	%rd5, %rd2, 4;
	mov.f32 	%f170, %f167;
$L__BB5_7:
	mul.wide.s32 	%rd15, %r41, 4;
	add.s64 	%rd6, %rd4, %rd15;
	add.s64 	%rd7, %rd5, %rd15;
	ld.global.nc.f32 	%f7, [%rd7+-4];
	setp.leu.f32 	%p15, %f7, 0f00000000;
	setp.geu.f32 	%p16, %f7, 0f3F800000;
	or.pred  	%p17, %p15, %p16;
	@%p17 bra 	$L__BB5_9;
	ld.global.nc.f32 	%f68, [%rd6+-4];
	setp.lt.f32 	%p18, %f7, 0f00800000;
	mul.f32 	%f69, %f7, 0f4B000000;
	selp.f32 	%f70, %f69, %f7, %p18;
	selp.f32 	%f71, 0fC1B80000, 0f00000000, %p18;
	mov.b32 	%r24, %f70;
	add.s32 	%r25, %r24, -1059760811;
	and.b32  	%r26, %r25, -8388608;
	sub.s32 	%r27, %r24, %r26;
	mov.b32 	%f72, %r27;
	cvt.rn.f32.s32 	%f73, %r26;
	fma.rn.f32 	%f74, %f73, 0f34000000, %f71;
	add.f32 	%f75, %f72, 0fBF800000;
	fma.rn.f32 	%f76, %f75, 0fBE055027, 0f3E1039F6;
	fma.rn.f32 	%f77, %f76, %f75, 0fBDF8CDCC;
	fma.rn.f32 	%f78, %f77, %f75, 0f3E0F2955;
	fma.rn.f32 	%f79, %f78, %f75, 0fBE2AD8B9;
	fma.rn.f32 	%f80, %f79, %f75, 0f3E4CED0B;
	fma.rn.f32 	%f81, %f80, %f75, 0fBE7FFF22;
	fma.rn.f32 	%f82, %f81, %f75, 0f3EAAAA78;
	fma.rn.f32 	%f83, %f82, %f75, 0fBF000000;
	mul.f32 	%f84, %f75, %f83;
	fma.rn.f32 	%f85, %f84, %f75, %f75;
	fma.rn.f32 	%f86, %f74, 0f3F317218, %f85;
	setp.gt.u32 	%p19, %r24, 2139095039;
	fma.rn.f32 	%f87, %f70, 0f7F800000, 0f7F800000;
	selp.f32 	%f88, %f87, %f86, %p19;
	setp.eq.f32 	%p20, %f70, 0f00000000;
	selp.f32 	%f89, 0fFF800000, %f88, %p20;
	mov.f32 	%f90, 0f3F800000;
	sub.f32 	%f91, %f90, %f68;
	sub.f32 	%f92, %f90, %f7;
	setp.lt.f32 	%p21, %f92, 0f00800000;
	mul.f32 	%f93, %f92, 0f4B000000;
	selp.f32 	%f94, %f93, %f92, %p21;
	selp.f32 	%f95, 0fC1B80000, 0f00000000, %p21;
	mov.b32 	%r28, %f94;
	add.s32 	%r29, %r28, -1059760811;
	and.b32  	%r30, %r29, -8388608;
	sub.s32 	%r31, %r28, %r30;
	mov.b32 	%f96, %r31;
	cvt.rn.f32.s32 	%f97, %r30;
	fma.rn.f32 	%f98, %f97, 0f34000000, %f95;
	add.f32 	%f99, %f96, 0fBF800000;
	fma.rn.f32 	%f100, %f99, 0fBE055027, 0f3E1039F6;
	fma.rn.f32 	%f101, %f100, %f99, 0fBDF8CDCC;
	fma.rn.f32 	%f102, %f101, %f99, 0f3E0F2955;
	fma.rn.f32 	%f103, %f102, %f99, 0fBE2AD8B9;
	fma.rn.f32 	%f104, %f103, %f99, 0f3E4CED0B;
	fma.rn.f32 	%f105, %f104, %f99, 0fBE7FFF22;
	fma.rn.f32 	%f106, %f105, %f99, 0f3EAAAA78;
	fma.rn.f32 	%f107, %f106, %f99, 0fBF000000;
	mul.f32 	%f108, %f99, %f107;
	fma.rn.f32 	%f109, %f108, %f99, %f99;
	fma.rn.f32 	%f110, %f98, 0f3F317218, %f109;
	setp.gt.u32 	%p22, %r28, 2139095039;
	fma.rn.f32 	%f111, %f94, 0f7F800000, 0f7F800000;
	selp.f32 	%f112, %f111, %f110, %p22;
	setp.eq.f32 	%p23, %f94, 0f00000000;
	selp.f32 	%f113, 0fFF800000, %f112, %p23;
	mul.f32 	%f114, %f113, %f91;
	fma.rn.f32 	%f115, %f89, %f68, %f114;
	div.rn.f32 	%f116, %f115, %f1;
	sub.f32 	%f170, %f170, %f116;
$L__BB5_9:
	ld.global.nc.f32 	%f10, [%rd7];
	setp.leu.f32 	%p24, %f10, 0f00000000;
	setp.geu.f32 	%p25, %f10, 0f3F800000;
	or.pred  	%p26, %p24, %p25;
	@%p26 bra 	$L__BB5_11;
	ld.global.nc.f32 	%f117, [%rd6];
	setp.lt.f32 	%p27, %f10, 0f00800000;
	mul.f32 	%f118, %f10, 0f4B000000;
	selp.f32 	%f119, %f118, %f10, %p27;
	selp.f32 	%f120, 0fC1B80000, 0f00000000, %p27;
	mov.b32 	%r32, %f119;
	add.s32 	%r33, %r32, -1059760811;
	and.b32  	%r34, %r33, -8388608;
	sub.s32 	%r35, %r32, %r34;
	mov.b32 	%f121, %r35;
	cvt.rn.f32.s32 	%f122, %r34;
	fma.rn.f32 	%f123, %f122, 0f34000000, %f120;
	add.f32 	%f124, %f121, 0fBF800000;
	fma.rn.f32 	%f125, %f124, 0fBE055027, 0f3E1039F6;
	fma.rn.f32 	%f126, %f125, %f124, 0fBDF8CDCC;
	fma.rn.f32 	%f127, %f126, %f124, 0f3E0F2955;
	fma.rn.f32 	%f128, %f127, %f124, 0fBE2AD8B9;
	fma.rn.f32 	%f129, %f128, %f124, 0f3E4CED0B;
	fma.rn.f32 	%f130, %f129, %f124, 0fBE7FFF22;
	fma.rn.f32 	%f131, %f130, %f124, 0f3EAAAA78;
	fma.rn.f32 	%f132, %f131, %f124, 0fBF000000;
	mul.f32 	%f133, %f124, %f132;
	fma.rn.f32 	%f134, %f133, %f124, %f124;
	fma.rn.f32 	%f135, %f123, 0f3F317218, %f134;
	setp.gt.u32 	%p28, %r32, 2139095039;
	fma.rn.f32 	%f136, %f119, 0f7F800000, 0f7F800000;
	selp.f32 	%f137, %f136, %f135, %p28;
	setp.eq.f32 	%p29, %f119, 0f00000000;
	selp.f32 	%f138, 0fFF800000, %f137, %p29;
	mov.f32 	%f139, 0f3F800000;
	sub.f32 	%f140, %f139, %f117;
	sub.f32 	%f141, %f139, %f10;
	setp.lt.f32 	%p30, %f141, 0f00800000;
	mul.f32 	%f142, %f141, 0f4B000000;
	selp.f32 	%f143, %f142, %f141, %p30;
	selp.f32 	%f144, 0fC1B80000, 0f00000000, %p30;
	mov.b32 	%r36, %f143;
	add.s32 	%r37, %r36, -1059760811;
	and.b32  	%r38, %r37, -8388608;
	sub.s32 	%r39, %r36, %r38;
	mov.b32 	%f145, %r39;
	cvt.rn.f32.s32 	%f146, %r38;
	fma.rn.f32 	%f147, %f146, 0f34000000, %f144;
	add.f32 	%f148, %f145, 0fBF800000;
	fma.rn.f32 	%f149, %f148, 0fBE055027, 0f3E1039F6;
	fma.rn.f32 	%f150, %f149, %f148, 0fBDF8CDCC;
	fma.rn.f32 	%f151, %f150, %f148, 0f3E0F2955;
	fma.rn.f32 	%f152, %f151, %f148, 0fBE2AD8B9;
	fma.rn.f32 	%f153, %f152, %f148, 0f3E4CED0B;
	fma.rn.f32 	%f154, %f153, %f148, 0fBE7FFF22;
	fma.rn.f32 	%f155, %f154, %f148, 0f3EAAAA78;
	fma.rn.f32 	%f156, %f155, %f148, 0fBF000000;
	mul.f32 	%f157, %f148, %f156;
	fma.rn.f32 	%f158, %f157, %f148, %f148;
	fma.rn.f32 	%f159, %f147, 0f3F317218, %f158;
	setp.gt.u32 	%p31, %r36, 2139095039;
	fma.rn.f32 	%f160, %f143, 0f7F800000, 0f7F800000;
	selp.f32 	%f161, %f160, %f159, %p31;
	setp.eq.f32 	%p32, %f143, 0f00000000;
	selp.f32 	%f162, 0fFF800000, %f161, %p32;
	mul.f32 	%f163, %f162, %f140;
	fma.rn.f32 	%f164, %f138, %f117, %f163;
	div.rn.f32 	%f165, %f164, %f1;
	sub.f32 	%f170, %f170, %f165;
$L__BB5_11:
	add.s32 	%r41, %r41, 2;
	setp.lt.s32 	%p33, %r41, %r3;
	@%p33 bra 	$L__BB5_7;
$L__BB5_12:
	cvta.to.global.u64 	%rd16, %rd8;
	mul.wide.s32 	%rd17, %r1, 4;
	add.s64 	%rd18, %rd16, %rd17;
	st.global.f32 	[%rd18], %f170;
$L__BB5_13:
	ret;

}
	// .globl	ComputeAccuracyFromCategoryIndexes
.visible .entry ComputeAccuracyFromCategoryIndexes(
	.param .u32 ComputeAccuracyFromCategoryIndexes_param_0,
	.param .u32 ComputeAccuracyFromCategoryIndexes_param_1,
	.param .u64 .ptr .align 1 ComputeAccuracyFromCategoryIndexes_param_2,
	.param .u64 .ptr .align 1 ComputeAccuracyFromCategoryIndexes_param_3,
	.param .u64 .ptr .align 1 ComputeAccuracyFromCategoryIndexes_param_4
)
{
	.reg .pred 	%p<41>;
	.reg .b32 	%r<121>;
	.reg .b32 	%f<60>;
	.reg .b64 	%rd<77>;

	ld.param.u32 	%r40, [ComputeAccuracyFromCategoryIndexes_param_0];
	ld.param.u32 	%r39, [ComputeAccuracyFromCategoryIndexes_param_1];
	ld.param.u64 	%rd2, [ComputeAccuracyFromCategoryIndexes_param_2];
	ld.param.u64 	%rd3, [ComputeAccuracyFromCategoryIndexes_param_3];
	ld.param.u64 	%rd4, [ComputeAccuracyFromCategoryIndexes_param_4];
	cvta.to.global.u64 	%rd1, %rd4;
	mov.u32 	%r41, %ctaid.x;
	mov.u32 	%r42, %ntid.x;
	mov.u32 	%r43, %tid.x;
	mad.lo.s32 	%r1, %r41, %r42, %r43;
	setp.ge.s32 	%p1, %r1, %r40;
	@%p1 bra 	$L__BB6_16;
	cvta.to.global.u64 	%rd5, %rd3;
	mul.wide.s32 	%rd6, %r1, 4;
	add.s64 	%rd7, %rd5, %rd6;
	ld.global.nc.u32 	%r2, [%rd7];
	mul.lo.s32 	%r3, %r39, %r1;
	setp.lt.s32 	%p2, %r39, 2;
	mov.u32 	%r120, %r3;
	@%p2 bra 	$L__BB6_15;
	add.s32 	%r112, %r3, 1;
	add.s32 	%r45, %r3, 2;
	add.s32 	%r46, %r3, %r39;
	max.s32 	%r47, %r46, %r45;
	not.b32 	%r48, %r3;
	add.s32 	%r5, %r47, %r48;
	sub.s32 	%r49, %r47, %r3;
	add.s32 	%r50, %r49, -2;
	and.b32  	%r6, %r5, 15;
	setp.lt.u32 	%p3, %r50, 15;
	mov.u32 	%r120, %r3;
	@%p3 bra 	$L__BB6_6;
	add.s32 	%r106, %r3, 8;
	and.b32  	%r51, %r5, -16;
	neg.s32 	%r105, %r51;
	mov.u32 	%r120, %r3;
$L__BB6_4:
	.pragma "nounroll";
	add.s32 	%r52, %r106, -7;
	mul.wide.s32 	%rd8, %r52, 4;
	add.s64 	%rd9, %rd1, %rd8;
	ld.global.nc.f32 	%f1, [%rd9];
	mul.wide.s32 	%rd10, %r120, 4;
	add.s64 	%rd11, %rd1, %rd10;
	ld.global.nc.f32 	%f2, [%rd11];
	setp.gt.f32 	%p4, %f1, %f2;
	selp.b32 	%r53, %r52, %r120, %p4;
	add.s32 	%r54, %r106, -6;
	ld.global.nc.f32 	%f3, [%rd9+4];
	mul.wide.s32 	%rd12, %r53, 4;
	add.s64 	%rd13, %rd1, %rd12;
	ld.global.nc.f32 	%f4, [%rd13];
	setp.gt.f32 	%p5, %f3, %f4;
	selp.b32 	%r55, %r54, %r53, %p5;
	add.s32 	%r56, %r106, -5;
	ld.global.nc.f32 	%f5, [%rd9+8];
	mul.wide.s32 	%rd14, %r55, 4;
	add.s64 	%rd15, %rd1, %rd14;
	ld.global.nc.f32 	%f6, [%rd15];
	setp.gt.f32 	%p6, %f5, %f6;
	selp.b32 	%r57, %r56, %r55, %p6;
	add.s32 	%r58, %r106, -4;
	ld.global.nc.f32 	%f7, [%rd9+12];
	mul.wide.s32 	%rd16, %r57, 4;
	add.s64 	%rd17, %rd1, %rd16;
	ld.global.nc.f32 	%f8, [%rd17];
	setp.gt.f32 	%p7, %f7, %f8;
	selp.b32 	%r59, %r58, %r57, %p7;
	add.s32 	%r60, %r106, -3;
	ld.global.nc.f32 	%f9, [%rd9+16];
	mul.wide.s32 	%rd18, %r59, 4;
	add.s64 	%rd19, %rd1, %rd18;
	ld.global.nc.f32 	%f10, [%rd19];
	setp.gt.f32 	%p8, %f9, %f10;
	selp.b32 	%r61, %r60, %r59, %p8;
	add.s32 	%r62, %r106, -2;
	ld.global.nc.f32 	%f11, [%rd9+20];
	mul.wide.s32 	%rd20, %r61, 4;
	add.s64 	%rd21, %rd1, %rd20;
	ld.global.nc.f32 	%f12, [%rd21];
	setp.gt.f32 	%p9, %f11, %f12;
	selp.b32 	%r63, %r62, %r61, %p9;
	add.s32 	%r64, %r106, -1;
	ld.global.nc.f32 	%f13, [%rd9+24];
	mul.wide.s32 	%rd22, %r63, 4;
	add.s64 	%rd23, %rd1, %rd22;
	ld.global.nc.f32 	%f14, [%rd23];
	setp.gt.f32 	%p10, %f13, %f14;
	selp.b32 	%r65, %r64, %r63, %p10;
	add.s32 	%r66, %r106, 8;
	ld.global.nc.f32 	%f15, [%rd9+28];
	mul.wide.s32 	%rd24, %r65, 4;
	add.s64 	%rd25, %rd1, %rd24;
	ld.global.nc.f32 	%f16, [%rd25];
	setp.gt.f32 	%p11, %f15, %f16;
	selp.b32 	%r67, %r106, %r65, %p11;
	add.s32 	%r68, %r106, 1;
	ld.global.nc.f32 	%f17, [%rd9+32];
	mul.wide.s32 	%rd26, %r67, 4;
	add.s64 	%rd27, %rd1, %rd26;
	ld.global.nc.f32 	%f18, [%rd27];
	setp.gt.f32 	%p12, %f17, %f18;
	selp.b32 	%r69, %r68, %r67, %p12;
	add.s32 	%r70, %r106, 2;
	ld.global.nc.f32 	%f19, [%rd9+36];
	mul.wide.s32 	%rd28, %r69, 4;
	add.s64 	%rd29, %rd1, %rd28;
	ld.global.nc.f32 	%f20, [%rd29];
	setp.gt.f32 	%p13, %f19, %f20;
	selp.b32 	%r71, %r70, %r69, %p13;
	add.s32 	%r72, %r106, 3;
	ld.global.nc.f32 	%f21, [%rd9+40];
	mul.wide.s32 	%rd30, %r71, 4;
	add.s64 	%rd31, %rd1, %rd30;
	ld.global.nc.f32 	%f22, [%rd31];
	setp.gt.f32 	%p14, %f21, %f22;
	selp.b32 	%r73, %r72, %r71, %p14;
	add.s32 	%r74, %r106, 4;
	ld.global.nc.f32 	%f23, [%rd9+44];
	mul.wide.s32 	%rd32, %r73, 4;
	add.s64 	%rd33, %rd1, %rd32;
	ld.global.nc.f32 	%f24, [%rd33];
	setp.gt.f32 	%p15, %f23, %f24;
	selp.b32 	%r75, %r74, %r73, %p15;
	add.s32 	%r76, %r106, 5;
	ld.global.nc.f32 	%f25, [%rd9+48];
	mul.wide.s32 	%rd34, %r75, 4;
	add.s64 	%rd35, %rd1, %rd34;
	ld.global.nc.f32 	%f26, [%rd35];
	setp.gt.f32 	%p16, %f25, %f26;
	selp.b32 	%r77, %r76, %r75, %p16;
	add.s32 	%r78, %r106, 6;
	ld.global.nc.f32 	%f27, [%rd9+52];
	mul.wide.s32 	%rd36, %r77, 4;
	add.s64 	%rd37, %rd1, %rd36;
	ld.global.nc.f32 	%f28, [%rd37];
	setp.gt.f32 	%p17, %f27, %f28;
	selp.b32 	%r79, %r78, %r77, %p17;
	add.s32 	%r80, %r106, 7;
	ld.global.nc.f32 	%f29, [%rd9+56];
	mul.wide.s32 	%rd38, %r79, 4;
	add.s64 	%rd39, %rd1, %rd38;
	ld.global.nc.f32 	%f30, [%rd39];
	setp.gt.f32 	%p18, %f29, %f30;
	selp.b32 	%r81, %r80, %r79, %p18;
	ld.global.nc.f32 	%f31, [%rd9+60];
	mul.wide.s32 	%rd40, %r81, 4;
	add.s64 	%rd41, %rd1, %rd40;
	ld.global.nc.f32 	%f32, [%rd41];
	setp.gt.f32 	%p19, %f31, %f32;
	selp.b32 	%r120, %r66, %r81, %p19;
	add.s32 	%r106, %r106, 16;
	add.s32 	%r105, %r105, 16;
	setp.ne.s32 	%p20, %r105, 0;
	@%p20 bra 	$L__BB6_4;
	add.s32 	%r112, %r106, -7;
$L__BB6_6:
	setp.eq.s32 	%p21, %r6, 0;
	@%p21 bra 	$L__BB6_15;
	and.b32  	%r19, %r5, 7;
	setp.lt.u32 	%p22, %r6, 8;
	@%p22 bra 	$L__BB6_9;
	mul.wide.s32 	%rd42, %r112, 4;
	add.s64 	%rd43, %rd1, %rd42;
	ld.global.nc.f32 	%f33, [%rd43];
	mul.wide.s32 	%rd44, %r120, 4;
	add.s64 	%rd45, %rd1, %rd44;
	ld.global.nc.f32 	%f34, [%rd45];
	setp.gt.f32 	%p23, %f33, %f34;
	selp.b32 	%r83, %r112, %r120, %p23;
	add.s32 	%r84, %r112, 1;
	ld.global.nc.f32 	%f35, [%rd43+4];
	mul.wide.s32 	%rd46, %r83, 4;
	add.s64 	%rd47, %rd1, %rd46;
	ld.global.nc.f32 	%f36, [%rd47];
	setp.gt.f32 	%p24, %f35, %f36;
	selp.b32 	%r85, %r84, %r83, %p24;
	add.s32 	%r86, %r112, 2;
	ld.global.nc.f32 	%f37, [%rd43+8];
	mul.wide.s32 	%rd48, %r85, 4;
	add.s64 	%rd49, %rd1, %rd48;
	ld.global.nc.f32 	%f38, [%rd49];
	setp.gt.f32 	%p25, %f37, %f38;
	selp.b32 	%r87, %r86, %r85, %p25;
	add.s32 	%r88, %r112, 3;
	ld.global.nc.f32 	%f39, [%rd43+12];
	mul.wide.s32 	%rd50, %r87, 4;
	add.s64 	%rd51, %rd1, %rd50;
	ld.global.nc.f32 	%f40, [%rd51];
	setp.gt.f32 	%p26, %f39, %f40;
	selp.b32 	%r89, %r88, %r87, %p26;
	add.s32 	%r90, %r112, 4;
	ld.global.nc.f32 	%f41, [%rd43+16];
	mul.wide.s32 	%rd52, %r89, 4;
	add.s64 	%rd53, %rd1, %rd52;
	ld.global.nc.f32 	%f42, [%rd53];
	setp.gt.f32 	%p27, %f41, %f42;
	selp.b32 	%r91, %r90, %r89, %p27;
	add.s32 	%r92, %r112, 5;
	ld.global.nc.f32 	%f43, [%rd43+20];
	mul.wide.s32 	%rd54, %r91, 4;
	add.s64 	%rd55, %rd1, %rd54;
	ld.global.nc.f32 	%f44, [%rd55];
	setp.gt.f32 	%p28, %f43, %f44;
	selp.b32 	%r93, %r92, %r91, %p28;
	add.s32 	%r94, %r112, 6;
	ld.global.nc.f32 	%f45, [%rd43+24];
	mul.wide.s32 	%rd56, %r93, 4;
	add.s64 	%rd57, %rd1, %rd56;
	ld.global.nc.f32 	%f46, [%rd57];
	setp.gt.f32 	%p29, %f45, %f46;
	selp.b32 	%r95, %r94, %r93, %p29;
	add.s32 	%r96, %r112, 7;
	ld.global.nc.f32 	%f47, [%rd43+28];
	mul.wide.s32 	%rd58, %r95, 4;
	add.s64 	%rd59, %rd1, %rd58;
	ld.global.nc.f32 	%f48, [%rd59];
	setp.gt.f32 	%p30, %f47, %f48;
	selp.b32 	%r120, %r96, %r95, %p30;
	add.s32 	%r112, %r112, 8;
$L__BB6_9:
	setp.eq.s32 	%p31, %r19, 0;
	@%p31 bra 	$L__BB6_15;
	and.b32  	%r25, %r5, 3;
	setp.lt.u32 	%p32, %r19, 4;
	@%p32 bra 	$L__BB6_12;
	mul.wide.s32 	%rd60, %r112, 4;
	add.s64 	%rd61, %rd1, %rd60;
	ld.global.nc.f32 	%f49, [%rd61];
	mul.wide.s32 	%rd62, %r120, 4;
	add.s64 	%rd63, %rd1, %rd62;
	ld.global.nc.f32 	%f50, [%rd63];
	setp.gt.f32 	%p33, %f49, %f50;
	selp.b32 	%r98, %r112, %r120, %p33;
	add.s32 	%r99, %r112, 1;
	ld.global.nc.f32 	%f51, [%rd61+4];
	mul.wide.s32 	%rd64, %r98, 4;
	add.s64 	%rd65, %rd1, %rd64;
	ld.global.nc.f32 	%f52, [%rd65];
	setp.gt.f32 	%p34, %f51, %f52;
	selp.b32 	%r100, %r99, %r98, %p34;
	add.s32 	%r101, %r112, 2;
	ld.global.nc.f32 	%f53, [%rd61+8];
	mul.wide.s32 	%rd66, %r100, 4;
	add.s64 	%rd67, %rd1, %rd66;
	ld.global.nc.f32 	%f54, [%rd67];
	setp.gt.f32 	%p35, %f53, %f54;
	selp.b32 	%r102, %r101, %r100, %p35;
	add.s32 	%r103, %r112, 3;
	ld.global.nc.f32 	%f55, [%rd61+12];
	mul.wide.s32 	%rd68, %r102, 4;
	add.s64 	%rd69, %rd1, %rd68;
	ld.global.nc.f32 	%f56, [%rd69];
	setp.gt.f32 	%p36, %f55, %f56;
	selp.b32 	%r120, %r103, %r102, %p36;
	add.s32 	%r112, %r112, 4;
$L__BB6_12:
	setp.eq.s32 	%p37, %r25, 0;
	@%p37 bra 	$L__BB6_15;
	neg.s32 	%r117, %r25;
$L__BB6_14:
	.pragma "nounroll";
	mul.wide.s32 	%rd70, %r112, 4;
	add.s64 	%rd71, %rd1, %rd70;
	ld.global.nc.f32 	%f57, [%rd71];
	mul.wide.s32 	%rd72, %r120, 4;
	add.s64 	%rd73, %rd1, %rd72;
	ld.global.nc.f32 	%f58, [%rd73];
	setp.gt.f32 	%p38, %f57, %f58;
	selp.b32 	%r120, %r112, %r120, %p38;
	add.s32 	%r112, %r112, 1;
	add.s32 	%r117, %r117, 1;
	setp.ne.s32 	%p39, %r117, 0;
	@%p39 bra 	$L__BB6_14;
$L__BB6_15:
	sub.s32 	%r104, %r120, %r3;
	setp.eq.s32 	%p40, %r104, %r2;
	selp.f32 	%f59, 0f3F800000, 0f00000000, %p40;
	cvta.to.global.u64 	%rd74, %rd2;
	add.s64 	%rd76, %rd74, %rd6;
	st.global.f32 	[%rd76], %f59;
$L__BB6_16:
	ret;

}
	// .globl	ComputeCategoricalCrossentropyLossFromCategoryIndexes
.visible .entry ComputeCategoricalCrossentropyLossFromCategoryIndexes(
	.param .u32 ComputeCategoricalCrossentropyLossFromCategoryIndexes_param_0,
	.param .u32 ComputeCategoricalCrossentropyLossFromCategoryIndexes_param_1,
	.param .u64 .ptr .align 1 ComputeCategoricalCrossentropyLossFromCategoryIndexes_param_2,
	.param .u64 .ptr .align 1 ComputeCategoricalCrossentropyLossFromCategoryIndexes_param_3,
	.param .u64 .ptr .align 1 ComputeCategoricalCrossentropyLossFromCategoryIndexes_param_4
)
{
	.reg .pred 	%p<6>;
	.reg .b32 	%r<14>;
	.reg .b32 	%f<24>;
	.reg .b64 	%rd<15>;

	ld.param.u32 	%r3, [ComputeCategoricalCrossentropyLossFromCategoryIndexes_param_0];
	ld.param.u32 	%r2, [ComputeCategoricalCrossentropyLossFromCategoryIndexes_param_1];
	ld.param.u64 	%rd4, [ComputeCategoricalCrossentropyLossFromCategoryIndexes_param_2];
	ld.param.u64 	%rd2, [ComputeCategoricalCrossentropyLossFromCategoryIndexes_param_3];
	ld.param.u64 	%rd3, [ComputeCategoricalCrossentropyLossFromCategoryIndexes_param_4];
	cvta.to.global.u64 	%rd1, %rd4;
	mov.u32 	%r4, %ctaid.x;
	mov.u32 	%r5, %ntid.x;
	mov.u32 	%r6, %tid.x;
	mad.lo.s32 	%r1, %r4, %r5, %r6;
	setp.ge.s32 	%p1, %r1, %r3;
	@%p1 bra 	$L__BB7_4;
	cvta.to.global.u64 	%rd5, %rd2;
	cvta.to.global.u64 	%rd6, %rd3;
	mul.wide.s32 	%rd7, %r1, 4;
	add.s64 	%rd8, %rd5, %rd7;
	ld.global.nc.u32 	%r7, [%rd8];
	mad.lo.s32 	%r8, %r2, %r1, %r7;
	mul.wide.s32 	%rd9, %r8, 4;
	add.s64 	%rd10, %rd6, %rd9;
	ld.global.nc.f32 	%f1, [%rd10];
	setp.leu.f32 	%p2, %f1, 0f00000000;
	@%p2 bra 	$L__BB7_3;
	setp.lt.f32 	%p3, %f1, 0f00800000;
	mul.f32 	%f2, %f1, 0f4B000000;
	selp.f32 	%f3, %f2, %f1, %p3;
	selp.f32 	%f4, 0fC1B80000, 0f00000000, %p3;
	mov.b32 	%r10, %f3;
	add.s32 	%r11, %r10, -1059760811;
	and.b32  	%r12, %r11, -8388608;
	sub.s32 	%r13, %r10, %r12;
	mov.b32 	%f5, %r13;
	cvt.rn.f32.s32 	%f6, %r12;
	fma.rn.f32 	%f7, %f6, 0f34000000, %f4;
	add.f32 	%f8, %f5, 0fBF800000;
	fma.rn.f32 	%f9, %f8, 0fBE055027, 0f3E1039F6;
	fma.rn.f32 	%f10, %f9, %f8, 0fBDF8CDCC;
	fma.rn.f32 	%f11, %f10, %f8, 0f3E0F2955;
	fma.rn.f32 	%f12, %f11, %f8, 0fBE2AD8B9;
	fma.rn.f32 	%f13, %f12, %f8, 0f3E4CED0B;
	fma.rn.f32 	%f14, %f13, %f8, 0fBE7FFF22;
	fma.rn.f32 	%f15, %f14, %f8, 0f3EAAAA78;
	fma.rn.f32 	%f16, %f15, %f8, 0fBF000000;
	mul.f32 	%f17, %f8, %f16;
	fma.rn.f32 	%f18, %f17, %f8, %f8;
	fma.rn.f32 	%f19, %f7, 0f3F317218, %f18;
	setp.gt.u32 	%p4, %r10, 2139095039;
	fma.rn.f32 	%f20, %f3, 0f7F800000, 0f7F800000;
	selp.f32 	%f21, %f20, %f19, %p4;
	setp.eq.f32 	%p5, %f3, 0f00000000;
	neg.f32 	%f22, %f21;
	selp.f32 	%f23, 0f7F800000, %f22, %p5;
	add.s64 	%rd14, %rd1, %rd7;
	st.global.f32 	[%rd14], %f23;
	bra.uni 	$L__BB7_4;
$L__BB7_3:
	add.s64 	%rd12, %rd1, %rd7;
	mov.b32 	%r9, 0;
	st.global.u32 	[%rd12], %r9;
$L__BB7_4:
	ret;

}
	// .globl	ComputeBinaryCrossentropyLossFromCategoryIndexes
.visible .entry ComputeBinaryCrossentropyLossFromCategoryIndexes(
	.param .u32 ComputeBinaryCrossentropyLossFromCategoryIndexes_param_0,
	.param .u32 ComputeBinaryCrossentropyLossFromCategoryIndexes_param_1,
	.param .u64 .ptr .align 1 ComputeBinaryCrossentropyLossFromCategoryIndexes_param_2,
	.param .u64 .ptr .align 1 ComputeBinaryCrossentropyLossFromCategoryIndexes_param_3,
	.param .u64 .ptr .align 1 ComputeBinaryCrossentropyLossFromCategoryIndexes_param_4
)
{
	.reg .pred 	%p<44>;
	.reg .b32 	%r<63>;
	.reg .b32 	%f<214>;
	.reg .b64 	%rd<18>;

	ld.param.u32 	%r17, [ComputeBinaryCrossentropyLossFromCategoryIndexes_param_0];
	ld.param.u32 	%r16, [ComputeBinaryCrossentropyLossFromCategoryIndexes_param_1];
	ld.param.u64 	%rd5, [ComputeBinaryCrossentropyLossFromCategoryIndexes_param_2];
	ld.param.u64 	%rd6, [ComputeBinaryCrossentropyLossFromCategoryIndexes_param_3];
	ld.param.u64 	%rd7, [ComputeBinaryCrossentropyLossFromCategoryIndexes_param_4];
	cvta.to.global.u64 	%rd1, %rd7;
	mov.u32 	%r18, %ctaid.x;
	mov.u32 	%r19, %ntid.x;
	mov.u32 	%r20, %tid.x;
	mad.lo.s32 	%r1, %r18, %r19, %r20;
	setp.ge.s32 	%p1, %r1, %r17;
	@%p1 bra 	$L__BB8_24;
	cvta.to.global.u64 	%rd8, %rd6;
	mul.wide.s32 	%rd9, %r1, 4;
	add.s64 	%rd10, %rd8, %rd9;
	ld.global.nc.u32 	%r2, [%rd10];
	mul.lo.s32 	%r3, %r16, %r1;
	setp.lt.s32 	%p2, %r16, 1;
	mov.f32 	%f203, 0f00000000;
	@%p2 bra 	$L__BB8_23;
	and.b32  	%r4, %r16, 3;
	setp.lt.u32 	%p3, %r16, 4;
	mov.f32 	%f203, 0f00000000;
	mov.b32 	%r62, 0;
	@%p3 bra 	$L__BB8_13;
	and.b32  	%r62, %r16, 2147483644;
	neg.s32 	%r59, %r2;
	add.s64 	%rd2, %rd1, 8;
	mov.f32 	%f203, 0f00000000;
	mov.b32 	%r60, 0;
	mov.u32 	%r58, %r3;
$L__BB8_4:
	.pragma "nounroll";
	mul.wide.s32 	%rd11, %r58, 4;
	add.s64 	%rd3, %rd2, %rd11;
	ld.global.nc.f32 	%f31, [%rd3+-8];
	setp.eq.s32 	%p4, %r59, 0;
	mov.f32 	%f32, 0f3F800000;
	sub.f32 	%f33, %f32, %f31;
	selp.f32 	%f2, %f31, %f33, %p4;
	setp.leu.f32 	%p5, %f2, 0f00000000;
	@%p5 bra 	$L__BB8_6;
	setp.lt.f32 	%p6, %f2, 0f00800000;
	mul.f32 	%f34, %f2, 0f4B000000;
	selp.f32 	%f35, %f34, %f2, %p6;
	selp.f32 	%f36, 0fC1B80000, 0f00000000, %p6;
	mov.b32 	%r23, %f35;
	add.s32 	%r24, %r23, -1059760811;
	and.b32  	%r25, %r24, -8388608;
	sub.s32 	%r26, %r23, %r25;
	mov.b32 	%f37, %r26;
	cvt.rn.f32.s32 	%f38, %r25;
	fma.rn.f32 	%f39, %f38, 0f34000000, %f36;
	add.f32 	%f40, %f37, 0fBF800000;
	fma.rn.f32 	%f41, %f40, 0fBE055027, 0f3E1039F6;
	fma.rn.f32 	%f42, %f41, %f40, 0fBDF8CDCC;
	fma.rn.f32 	%f43, %f42, %f40, 0f3E0F2955;
	fma.rn.f32 	%f44, %f43, %f40, 0fBE2AD8B9;
	fma.rn.f32 	%f45, %f44, %f40, 0f3E4CED0B;
	fma.rn.f32 	%f46, %f45, %f40, 0fBE7FFF22;
	fma.rn.f32 	%f47, %f46, %f40, 0f3EAAAA78;
	fma.rn.f32 	%f48, %f47, %f40, 0fBF000000;
	mul.f32 	%f49, %f40, %f48;
	fma.rn.f32 	%f50, %f49, %f40, %f40;
	fma.rn.f32 	%f51, %f39, 0f3F317218, %f50;
	setp.gt.u32 	%p7, %r23, 2139095039;
	fma.rn.f32 	%f52, %f35, 0f7F800000, 0f7F800000;
	selp.f32 	%f53, %f52, %f51, %p7;
	setp.eq.f32 	%p8, %f35, 0f00000000;
	selp.f32 	%f54, 0fFF800000, %f53, %p8;
	sub.f32 	%f203, %f203, %f54;
$L__BB8_6:
	add.s32 	%r27, %r60, 1;
	ld.global.nc.f32 	%f55, [%rd3+-4];
	setp.eq.s32 	%p9, %r27, %r2;
	mov.f32 	%f56, 0f3F800000;
	sub.f32 	%f57, %f56, %f55;
	selp.f32 	%f5, %f55, %f57, %p9;
	setp.leu.f32 	%p10, %f5, 0f00000000;
	@%p10 bra 	$L__BB8_8;
	setp.lt.f32 	%p11, %f5, 0f00800000;
	mul.f32 	%f58, %f5, 0f4B000000;
	selp.f32 	%f59, %f58, %f5, %p11;
	selp.f32 	%f60, 0fC1B80000, 0f00000000, %p11;
	mov.b32 	%r28, %f59;
	add.s32 	%r29, %r28, -1059760811;
	and.b32  	%r30, %r29, -8388608;
	sub.s32 	%r31, %r28, %r30;
	mov.b32 	%f61, %r31;
	cvt.rn.f32.s32 	%f62, %r30;
	fma.rn.f32 	%f63, %f62, 0f34000000, %f60;
	add.f32 	%f64, %f61, 0fBF800000;
	fma.rn.f32 	%f65, %f64, 0fBE055027, 0f3E1039F6;
	fma.rn.f32 	%f66, %f65, %f64, 0fBDF8CDCC;
	fma.rn.f32 	%f67, %f66, %f64, 0f3E0F2955;
	fma.rn.f32 	%f68, %f67, %f64, 0fBE2AD8B9;
	fma.rn.f32 	%f69, %f68, %f64, 0f3E4CED0B;
	fma.rn.f32 	%f70, %f69, %f64, 0fBE7FFF22;
	fma.rn.f32 	%f71, %f70, %f64, 0f3EAAAA78;
	fma.rn.f32 	%f72, %f71, %f64, 0fBF000000;
	mul.f32 	%f73, %f64, %f72;
	fma.rn.f32 	%f74, %f73, %f64, %f64;
	fma.rn.f32 	%f75, %f63, 0f3F317218, %f74;
	setp.gt.u32 	%p12, %r28, 2139095039;
	fma.rn.f32 	%f76, %f59, 0f7F800000, 0f7F800000;
	selp.f32 	%f77, %f76, %f75, %p12;
	setp.eq.f32 	%p13, %f59, 0f00000000;
	selp.f32 	%f78, 0fFF800000, %f77, %p13;
	sub.f32 	%f203, %f203, %f78;
$L__BB8_8:
	add.s32 	%r32, %r60, 2;
	ld.global.nc.f32 	%f79, [%rd3];
	setp.eq.s32 	%p14, %r32, %r2;
	mov.f32 	%f80, 0f3F800000;
	sub.f32 	%f81, %f80, %f79;
	selp.f32 	%f8, %f79, %f81, %p14;
	setp.leu.f32 	%p15, %f8, 0f00000000;
	@%p15 bra 	$L__BB8_10;
	setp.lt.f32 	%p16, %f8, 0f00800000;
	mul.f32 	%f82, %f8, 0f4B000000;
	selp.f32 	%f83, %f82, %f8, %p16;
	selp.f32 	%f84, 0fC1B80000, 0f00000000, %p16;
	mov.b32 	%r33, %f83;
	add.s32 	%r34, %r33, -1059760811;
	and.b32  	%r35, %r34, -8388608;
	sub.s32 	%r36, %r33, %r35;
	mov.b32 	%f85, %r36;
	cvt.rn.f32.s32 	%f86, %r35;
	fma.rn.f32 	%f87, %f86, 0f34000000, %f84;
	add.f32 	%f88, %f85, 0fBF800000;
	fma.rn.f32 	%f89, %f88, 0fBE055027, 0f3E1039F6;
	fma.rn.f32 	%f90, %f89, %f88, 0fBDF8CDCC;
	fma.rn.f32 	%f91, %f90, %f88, 0f3E0F2955;
	fma.rn.f32 	%f92, %f91, %f88, 0fBE2AD8B9;
	fma.rn.f32 	%f93, %f92, %f88, 0f3E4CED0B;
	fma.rn.f32 	%f94, %f93, %f88, 0fBE7FFF22;
	fma.rn.f32 	%f95, %f94, %f88, 0f3EAAAA78;
	fma.rn.f32 	%f96, %f95, %f88, 0fBF000000;
	mul.f32 	%f97, %f88, %f96;
	fma.rn.f32 	%f98, %f97, %f88, %f88;
	fma.rn.f32 	%f99, %f87, 0f3F317218, %f98;
	setp.gt.u32 	%p17, %r33, 2139095039;
	fma.rn.f32 	%f100, %f83, 0f7F800000, 0f7F800000;
	selp.f32 	%f101, %f100, %f99, %p17;
	setp.eq.f32 	%p18, %f83, 0f00000000;
	selp.f32 	%f102, 0fFF800000, %f101, %p18;
	sub.f32 	%f203, %f203, %f102;
$L__BB8_10:
	add.s32 	%r37, %r60, 3;
	ld.global.nc.f32 	%f103, [%rd3+4];
	setp.eq.s32 	%p19, %r37, %r2;
	mov.f32 	%f104, 0f3F800000;
	sub.f32 	%f105, %f104, %f103;
	selp.f32 	%f11, %f103, %f105, %p19;
	setp.leu.f32 	%p20, %f11, 0f00000000;
	@%p20 bra 	$L__BB8_12;
	setp.lt.f32 	%p21, %f11, 0f00800000;
	mul.f32 	%f106, %f11, 0f4B000000;
	selp.f32 	%f107, %f106, %f11, %p21;
	selp.f32 	%f108, 0fC1B80000, 0f00000000, %p21;
	mov.b32 	%r38, %f107;
	add.s32 	%r39, %r38, -1059760811;
	and.b32  	%r40, %r39, -8388608;
	sub.s32 	%r41, %r38, %r40;
	mov.b32 	%f109, %r41;
	cvt.rn.f32.s32 	%f110, %r40;
	fma.rn.f32 	%f111, %f110, 0f34000000, %f108;
	add.f32 	%f112, %f109, 0fBF800000;
	fma.rn.f32 	%f113, %f112, 0fBE055027, 0f3E1039F6;
	fma.rn.f32 	%f114, %f113, %f112, 0fBDF8CDCC;
	fma.rn.f32 	%f115, %f114, %f112, 0f3E0F2955;
	fma.rn.f32 	%f116, %f115, %f112, 0fBE2AD8B9;
	fma.rn.f32 	%f117, %f116, %f112, 0f3E4CED0B;
	fma.rn.f32 	%f118, %f117, %f112, 0fBE7FFF22;
	fma.rn.f32 	%f119, %f118, %f112, 0f3EAAAA78;
	fma.rn.f32 	%f120, %f119, %f112, 0fBF000000;
	mul.f32 	%f121, %f112, %f120;
	fma.rn.f32 	%f122, %f121, %f112, %f112;
	fma.rn.f32 	%f123, %f111, 0f3F317218, %f122;
	setp.gt.u32 	%p22, %r38, 2139095039;
	fma.rn.f32 	%f124, %f107, 0f7F800000, 0f7F800000;
	selp.f32 	%f125, %f124, %f123, %p22;
	setp.eq.f32 	%p23, %f107, 0f00000000;
	selp.f32 	%f126, 0fFF800000, %f125, %p23;
	sub.f32 	%f203, %f203, %f126;
$L__BB8_12:
	add.s32 	%r60, %r60, 4;
	add.s32 	%r59, %r59, 4;
	add.s32 	%r58, %r58, 4;
	setp.ne.s32 	%p24, %r60, %r62;
	@%p24 bra 	$L__BB8_4;
$L__BB8_13:
	setp.eq.s32 	%p25, %r4, 0;
	@%p25 bra 	$L__BB8_23;
	setp.eq.s32 	%p26, %r4, 1;
	@%p26 bra 	$L__BB8_20;
	add.s32 	%r42, %r62, %r3;
	mul.wide.s32 	%rd12, %r42, 4;
	add.s64 	%rd4, %rd1, %rd12;
	ld.global.nc.f32 	%f128, [%rd4];
	setp.eq.s32 	%p27, %r62, %r2;
	mov.f32 	%f129, 0f3F800000;
	sub.f32 	%f130, %f129, %f128;
	selp.f32 	%f16, %f128, %f130, %p27;
	setp.leu.f32 	%p28, %f16, 0f00000000;
	@%p28 bra 	$L__BB8_17;
	setp.lt.f32 	%p29, %f16, 0f00800000;
	mul.f32 	%f131, %f16, 0f4B000000;
	selp.f32 	%f132, %f131, %f16, %p29;
	selp.f32 	%f133, 0fC1B80000, 0f00000000, %p29;
	mov.b32 	%r43, %f132;
	add.s32 	%r44, %r43, -1059760811;
	and.b32  	%r45, %r44, -8388608;
	sub.s32 	%r46, %r43, %r45;
	mov.b32 	%f134, %r46;
	cvt.rn.f32.s32 	%f135, %r45;
	fma.rn.f32 	%f136, %f135, 0f34000000, %f133;
	add.f32 	%f137, %f134, 0fBF800000;
	fma.rn.f32 	%f138, %f137, 0fBE055027, 0f3E1039F6;
	fma.rn.f32 	%f139, %f138, %f137, 0fBDF8CDCC;
	fma.rn.f32 	%f140, %f139, %f137, 0f3E0F2955;
	fma.rn.f32 	%f141, %f140, %f137, 0fBE2AD8B9;
	fma.rn.f32 	%f142, %f141, %f137, 0f3E4CED0B;
	fma.rn.f32 	%f143, %f142, %f137, 0fBE7FFF22;
	fma.rn.f32 	%f144, %f143, %f137, 0f3EAAAA78;
	fma.rn.f32 	%f145, %f144, %f137, 0fBF000000;
	mul.f32 	%f146, %f137, %f145;
	fma.rn.f32 	%f147, %f146, %f137, %f137;
	fma.rn.f32 	%f148, %f136, 0f3F317218, %f147;
	setp.gt.u32 	%p30, %r43, 2139095039;
	fma.rn.f32 	%f149, %f132, 0f7F800000, 0f7F800000;
	selp.f32 	%f150, %f149, %f148, %p30;
	setp.eq.f32 	%p31, %f132, 0f00000000;
	selp.f32 	%f151, 0fFF800000, %f150, %p31;
	sub.f32 	%f203, %f203, %f151;
$L__BB8_17:
	add.s32 	%r47, %r62, 1;
	ld.global.nc.f32 	%f152, [%rd4+4];
	setp.eq.s32 	%p32, %r47, %r2;
	mov.f32 	%f153, 0f3F800000;
	sub.f32 	%f154, %f153, %f152;
	selp.f32 	%f19, %f152, %f154, %p32;
	setp.leu.f32 	%p33, %f19, 0f00000000;
	@%p33 bra 	$L__BB8_19;
	setp.lt.f32 	%p34, %f19, 0f00800000;
	mul.f32 	%f155, %f19, 0f4B000000;
	selp.f32 	%f156, %f155, %f19, %p34;
	selp.f32 	%f157, 0fC1B80000, 0f00000000, %p34;
	mov.b32 	%r48, %f156;
	add.s32 	%r49, %r48, -1059760811;
	and.b32  	%r50, %r49, -8388608;
	sub.s32 	%r51, %r48, %r50;
	mov.b32 	%f158, %r51;
	cvt.rn.f32.s32 	%f159, %r50;
	fma.rn.f32 	%f160, %f159, 0f34000000, %f157;
	add.f32 	%f161, %f158, 0fBF800000;
	fma.rn.f32 	%f162, %f161, 0fBE055027, 0f3E1039F6;
	fma.rn.f32 	%f163, %f162, %f161, 0fBDF8CDCC;
	fma.rn.f32 	%f164, %f163, %f161, 0f3E0F2955;
	fma.rn.f32 	%f165, %f164, %f161, 0fBE2AD8B9;
	fma.rn.f32 	%f166, %f165, %f161, 0f3E4CED0B;
	fma.rn.f32 	%f167, %f166, %f161, 0fBE7FFF22;
	fma.rn.f32 	%f168, %f167, %f161, 0f3EAAAA78;
	fma.rn.f32 	%f169, %f168, %f161, 0fBF000000;
	mul.f32 	%f170, %f161, %f169;
	fma.rn.f32 	%f171, %f170, %f161, %f161;
	fma.rn.f32 	%f172, %f160, 0f3F317218, %f171;
	setp.gt.u32 	%p35, %r48, 2139095039;
	fma.rn.f32 	%f173, %f156, 0f7F800000, 0f7F800000;
	selp.f32 	%f174, %f173, %f172, %p35;
	setp.eq.f32 	%p36, %f156, 0f00000000;
	selp.f32 	%f175, 0fFF800000, %f174, %p36;
	sub.f32 	%f203, %f203, %f175;
$L__BB8_19:
	add.s32 	%r62, %r62, 2;
$L__BB8_20:
	and.b32  	%r52, %r16, 1;
	setp.eq.b32 	%p37, %r52, 1;
	not.pred 	%p38, %p37;
	@%p38 bra 	$L__BB8_23;
	add.s32 	%r53, %r62, %r3;
	mul.wide.s32 	%rd13, %r53, 4;
	add.s64 	%rd14, %rd1, %rd13;
	ld.global.nc.f32 	%f176, [%rd14];
	setp.eq.s32 	%p39, %r62, %r2;
	mov.f32 	%f177, 0f3F800000;
	sub.f32 	%f178, %f177, %f176;
	selp.f32 	%f24, %f176, %f178, %p39;
	setp.leu.f32 	%p40, %f24, 0f00000000;
	@%p40 bra 	$L__BB8_23;
	setp.lt.f32 	%p41, %f24, 0f00800000;
	mul.f32 	%f179, %f24, 0f4B000000;
	selp.f32 	%f180, %f179, %f24, %p41;
	selp.f32 	%f181, 0fC1B80000, 0f00000000, %p41;
	mov.b32 	%r54, %f180;
	add.s32 	%r55, %r54, -1059760811;
	and.b32  	%r56, %r55, -8388608;
	sub.s32 	%r57, %r54, %r56;
	mov.b32 	%f182, %r57;
	cvt.rn.f32.s32 	%f183, %r56;
	fma.rn.f32 	%f184, %f183, 0f34000000, %f181;
	add.f32 	%f185, %f182, 0fBF800000;
	fma.rn.f32 	%f186, %f185, 0fBE055027, 0f3E1039F6;
	fma.rn.f32 	%f187, %f186, %f185, 0fBDF8CDCC;
	fma.rn.f32 	%f188, %f187, %f185, 0f3E0F2955;
	fma.rn.f32 	%f189, %f188, %f185, 0fBE2AD8B9;
	fma.rn.f32 	%f190, %f189, %f185, 0f3E4CED0B;
	fma.rn.f32 	%f191, %f190, %f185, 0fBE7FFF22;
	fma.rn.f32 	%f192, %f191, %f185, 0f3EAAAA78;
	fma.rn.f32 	%f193, %f192, %f185, 0fBF000000;
	mul.f32 	%f194, %f185, %f193;
	fma.rn.f32 	%f195, %f194, %f185, %f185;
	fma.rn.f32 	%f196, %f184, 0f3F317218, %f195;
	setp.gt.u32 	%p42, %r54, 2139095039;
	fma.rn.f32 	%f197, %f180, 0f7F800000, 0f7F800000;
	selp.f32 	%f198, %f197, %f196, %p42;
	setp.eq.f32 	%p43, %f180, 0f00000000;
	selp.f32 	%f199, 0fFF800000, %f198, %p43;
	sub.f32 	%f203, %f203, %f199;
$L__BB8_23:
	cvt.rn.f32.s32 	%f200, %r16;
	div.rn.f32 	%f201, %f203, %f200;
	cvta.to.global.u64 	%rd15, %rd5;
	add.s64 	%rd17, %rd15, %rd9;
	st.global.f32 	[%rd17], %f201;
$L__BB8_24:
	ret;

}
	// .globl	Concatenate
.visible .entry Concatenate(
	.param .u32 Concatenate_param_0,
	.param .u32 Concatenate_param_1,
	.param .u64 .ptr .align 1 Concatenate_param_2,
	.param .u32 Concatenate_param_3,
	.param .u64 .ptr .align 1 Concatenate_param_4,
	.param .u32 Concatenate_param_5,
	.param .u64 .ptr .align 1 Concatenate_param_6,
	.param .u32 Concatenate_param_7
)
{
	.reg .pred 	%p<3>;
	.reg .b32 	%r<15>;
	.reg .b32 	%f<5>;
	.reg .b64 	%rd<13>;

	ld.param.u32 	%r7, [Concatenate_param_0];
	ld.param.u64 	%rd1, [Concatenate_param_2];
	ld.param.u32 	%r4, [Concatenate_param_3];
	ld.param.u64 	%rd2, [Concatenate_param_4];
	ld.param.u32 	%r5, [Concatenate_param_5];
	ld.param.u64 	%rd3, [Concatenate_param_6];
	ld.param.u32 	%r6, [Concatenate_param_7];
	mov.u32 	%r8, %ctaid.x;
	mov.u32 	%r9, %ntid.x;
	mov.u32 	%r10, %tid.x;
	mad.lo.s32 	%r1, %r8, %r9, %r10;
	setp.ge.s32 	%p1, %r1, %r7;
	@%p1 bra 	$L__BB9_5;
	div.s32 	%r2, %r1, %r4;
	mul.lo.s32 	%r11, %r2, %r4;
	sub.s32 	%r3, %r1, %r11;
	setp.ge.s32 	%p2, %r3, %r5;
	@%p2 bra 	$L__BB9_3;
	mad.lo.s32 	%r14, %r2, %r5, %r3;
	cvta.to.global.u64 	%rd7, %rd2;
	mul.wide.s32 	%rd8, %r14, 4;
	add.s64 	%rd9, %rd7, %rd8;
	ld.global.nc.f32 	%f4, [%rd9];
	bra.uni 	$L__BB9_4;
$L__BB9_3:
	sub.s32 	%r12, %r3, %r5;
	mad.lo.s32 	%r13, %r2, %r6, %r12;
	cvta.to.global.u64 	%rd4, %rd3;
	mul.wide.s32 	%rd5, %r13, 4;
	add.s64 	%rd6, %rd4, %rd5;
	ld.global.nc.f32 	%f4, [%rd6];
$L__BB9_4:
	cvta.to.global.u64 	%rd10, %rd1;
	mul.wide.s32 	%rd11, %r1, 4;
	add.s64 	%rd12, %rd10, %rd11;
	st.global.f32 	[%rd12], %f4;
$L__BB9_5:
	ret;

}
	// .globl	Split
.visible .entry Split(
	.param .u32 Split_param_0,
	.param .u32 Split_param_1,
	.param .u64 .ptr .align 1 Split_param_2,
	.param .u32 Split_param_3,
	.param .u64 .ptr .align 1 Split_param_4,
	.param .u32 Split_param_5,
	.param .u64 .ptr .align 1 Split_param_6,
	.param .u32 Split_param_7
)
{
	.reg .pred 	%p<3>;
	.reg .b32 	%r<15>;
	.reg .b32 	%f<3>;
	.reg .b64 	%rd<15>;

	ld.param.u32 	%r7, [Split_param_0];
	ld.param.u64 	%rd4, [Split_param_2];
	ld.param.u32 	%r4, [Split_param_3];
	ld.param.u64 	%rd2, [Split_param_4];
	ld.param.u32 	%r5, [Split_param_5];
	ld.param.u64 	%rd3, [Split_param_6];
	ld.param.u32 	%r6, [Split_param_7];
	cvta.to.global.u64 	%rd1, %rd4;
	mov.u32 	%r8, %ctaid.x;
	mov.u32 	%r9, %ntid.x;
	mov.u32 	%r10, %tid.x;
	mad.lo.s32 	%r1, %r8, %r9, %r10;
	setp.ge.s32 	%p1, %r1, %r7;
	@%p1 bra 	$L__BB10_4;
	div.s32 	%r2, %r1, %r4;
	mul.lo.s32 	%r11, %r2, %r4;
	sub.s32 	%r3, %r1, %r11;
	setp.ge.s32 	%p2, %r3, %r5;
	@%p2 bra 	$L__BB10_3;
	mul.wide.s32 	%rd10, %r1, 4;
	add.s64 	%rd11, %rd1, %rd10;
	ld.global.nc.f32 	%f2, [%rd11];
	mad.lo.s32 	%r14, %r2, %r5, %r3;
	cvta.to.global.u64 	%rd12, %rd2;
	mul.wide.s32 	%rd13, %r14, 4;
	add.s64 	%rd14, %rd12, %rd13;
	st.global.f32 	[%rd14], %f2;
	bra.uni 	$L__BB10_4;
$L__BB10_3:
	mul.wide.s32 	%rd5, %r1, 4;
	add.s64 	%rd6, %rd1, %rd5;
	ld.global.nc.f32 	%f1, [%rd6];
	sub.s32 	%r12, %r3, %r5;
	mad.lo.s32 	%r13, %r2, %r6, %r12;
	cvta.to.global.u64 	%rd7, %rd3;
	mul.wide.s32 	%rd8, %r13, 4;
	add.s64 	%rd9, %rd7, %rd8;
	st.global.f32 	[%rd9], %f1;
$L__BB10_4:
	ret;

}


// ===== COMPILED SASS (sm_100) =====

	.target	sm_100

	.elftype	@"ET_EXEC"


//--------------------- .note.nv.tkinfo           --------------------------
	.section	.note.nv.tkinfo,"",@"SHT_NOTE"
	.sectionflags	@"SHF_NOTE_NV_TKINFO"
	.tkinfo
        /*0018*/ 	.word	0x00000002
        /*0030*/ 	.string	""
        /*0030*/ 	.string	"ptxas"
        /*0030*/ 	.string	"Cuda compilation tools, release 13.0, V13.0.88"
        /*0030*/ 	.string	"Build cuda_13.0.r13.0/compiler.36424714_0"
        /*0030*/ 	.string	"-arch sm_100 -m 64 "



//--------------------- .note.nv.cuinfo           --------------------------
	.section	.note.nv.cuinfo,"",@"SHT_NOTE"
	.sectionflags	@"SHF_NOTE_NV_CUINFO"
        /*0018*/ 	.short	0x0002
        /*001a*/ 	.short	0x0064
        /*001c*/ 	.short	0x0082
	.zero		2


//--------------------- .nv.info                  --------------------------
	.section	.nv.info,"",@"SHT_CUDA_INFO"
	.align	4


	//----- nvinfo : EIATTR_REGCOUNT
	.align		4
        /*0000*/ 	.byte	0x04, 0x2f
        /*0002*/ 	.short	(.L_1 - .L_0)
	.align		4
.L_0:
        /*0004*/ 	.word	index@(Sum)
        /*0008*/ 	.word	0x00000014


	//----- nvinfo : EIATTR_FRAME_SIZE
	.align		4
.L_1:
        /*000c*/ 	.byte	0x04, 0x11
        /*000e*/ 	.short	(.L_3 - .L_2)
	.align		4
.L_2:
        /*0010*/ 	.word	index@(Sum)
        /*0014*/ 	.word	0x00000000


	//----- nvinfo : EIATTR_REGCOUNT
	.align		4
.L_3:
        /*0018*/ 	.byte	0x04, 0x2f
        /*001a*/ 	.short	(.L_5 - .L_4)
	.align		4
.L_4:
        /*001c*/ 	.word	index@(UpdateAdamOptimizer)
        /*0020*/ 	.word	0x0000001a


	//----- nvinfo : EIATTR_FRAME_SIZE
	.align		4
.L_5:
        /*0024*/ 	.byte	0x04, 0x11
        /*0026*/ 	.short	(.L_7 - .L_6)
	.align		4
.L_6:
        /*0028*/ 	.word	index@($__internal_3_$__cuda_sm3x_div_rn_noftz_f32_slowpath)
        /*002c*/ 	.word	0x00000000


	//----- nvinfo : EIATTR_FRAME_SIZE
	.align		4
.L_7:
        /*0030*/ 	.byte	0x04, 0x11
        /*0032*/ 	.short	(.L_9 - .L_8)
	.align		4
.L_8:
        /*0034*/ 	.word	index@($__internal_2_$__cuda_sm20_sqrt_rn_f32_slowpath)
        /*0038*/ 	.word	0x00000000


	//----- nvinfo : EIATTR_FRAME_SIZE
	.align		4
.L_9:
        /*003c*/ 	.byte	0x04, 0x11
        /*003e*/ 	.short	(.L_11 - .L_10)
	.align		4
.L_10:
        /*0040*/ 	.word	index@(UpdateAdamOptimizer)
        /*0044*/ 	.word	0x00000000


	//----- nvinfo : EIATTR_REGCOUNT
	.align		4
.L_11:
        /*0048*/ 	.byte	0x04, 0x2f
        /*004a*/ 	.short	(.L_13 - .L_12)
	.align		4
.L_12:
        /*004c*/ 	.word	index@(ComputeAccuracy)
        /*0050*/ 	.word	0x0000001c


	//----- nvinfo : EIATTR_FRAME_SIZE
	.align		4
.L_13:
        /*0054*/ 	.byte	0x04, 0x11
        /*0056*/ 	.short	(.L_15 - .L_14)
	.align		4
.L_14:
        /*0058*/ 	.word	index@(ComputeAccuracy)
        /*005c*/ 	.word	0x00000000


	//----- nvinfo : EIATTR_REGCOUNT
	.align		4
.L_15:
        /*0060*/ 	.byte	0x04, 0x2f
        /*0062*/ 	.short	(.L_17 - .L_16)
	.align		4
.L_16:
        /*0064*/ 	.word	index@(MultiplyEachRowIntoSingleValue)
        /*0068*/ 	.word	0x0000001d


	//----- nvinfo : EIATTR_FRAME_SIZE
	.align		4
.L_17:
        /*006c*/ 	.byte	0x04, 0x11
        /*006e*/ 	.short	(.L_19 - .L_18)
	.align		4
.L_18:
        /*0070*/ 	.word	index@(MultiplyEachRowIntoSingleValue)
        /*0074*/ 	.word	0x00000000


	//----- nvinfo : EIATTR_REGCOUNT
	.align		4
.L_19:
        /*0078*/ 	.byte	0x04, 0x2f
        /*007a*/ 	.short	(.L_21 - .L_20)
	.align		4
.L_20:
        /*007c*/ 	.word	index@(ComputeCategoricalCrossentropyLoss)
        /*0080*/ 	.word	0x00000018


	//----- nvinfo : EIATTR_FRAME_SIZE
	.align		4
.L_21:
        /*0084*/ 	.byte	0x04, 0x11
        /*0086*/ 	.short	(.L_23 - .L_22)
	.align		4
.L_22:
        /*0088*/ 	.word	index@(ComputeCategoricalCrossentropyLoss)
        /*008c*/ 	.word	0x00000000


	//----- nvinfo : EIATTR_REGCOUNT
	.align		4
.L_23:
        /*0090*/ 	.byte	0x04, 0x2f
        /*0092*/ 	.short	(.L_25 - .L_24)
	.align		4
.L_24:
        /*0094*/ 	.word	index@(ComputeBinaryCrossentropyLoss)
        /*0098*/ 	.word	0x0000001c


	//----- nvinfo : EIATTR_FRAME_SIZE
	.align		4
.L_25:
        /*009c*/ 	.byte	0x04, 0x11
        /*009e*/ 	.short	(.L_27 - .L_26)
	.align		4
.L_26:
        /*00a0*/ 	.word	index@($__internal_1_$__cuda_sm3x_div_rn_noftz_f32_slowpath)
        /*00a4*/ 	.word	0x00000000


	//----- nvinfo : EIATTR_FRAME_SIZE
	.align		4
.L_27:
        /*00a8*/ 	.byte	0x04, 0x11
        /*00aa*/ 	.short	(.L_29 - .L_28)
	.align		4
.L_28:
        /*00ac*/ 	.word	index@(ComputeBinaryCrossentropyLoss)
        /*00b0*/ 	.word	0x00000000


	//----- nvinfo : EIATTR_REGCOUNT
	.align		4
.L_29:
        /*00b4*/ 	.byte	0x04, 0x2f
        /*00b6*/ 	.short	(.L_31 - .L_30)
	.align		4
.L_30:
        /*00b8*/ 	.word	index@(ComputeAccuracyFromCategoryIndexes)
        /*00bc*/ 	.word	0x00000016


	//----- nvinfo : EIATTR_FRAME_SIZE
	.align		4
.L_31:
        /*00c0*/ 	.byte	0x04, 0x11
        /*00c2*/ 	.short	(.L_33 - .L_32)
	.align		4
.L_32:
        /*00c4*/ 	.word	index@(ComputeAccuracyFromCategoryIndexes)
        /*00c8*/ 	.word	0x00000000


	//----- nvinfo : EIATTR_REGCOUNT
	.align		4
.L_33:
        /*00cc*/ 	.byte	0x04, 0x2f
        /*00ce*/ 	.short	(.L_35 - .L_34)
	.align		4
.L_34:
        /*00d0*/ 	.word	index@(ComputeCategoricalCrossentropyLossFromCategoryIndexes)
        /*00d4*/ 	.word	0x0000000c


	//----- nvinfo : EIATTR_FRAME_SIZE
	.align		4
.L_35:
        /*00d8*/ 	.byte	0x04, 0x11
        /*00da*/ 	.short	(.L_37 - .L_36)
	.align		4
.L_36:
        /*00dc*/ 	.word	index@(ComputeCategoricalCrossentropyLossFromCategoryIndexes)
        /*00e0*/ 	.word	0x00000000


	//----- nvinfo : EIATTR_REGCOUNT
	.align		4
.L_37:
        /*00e4*/ 	.byte	0x04, 0x2f
        /*00e6*/ 	.short	(.L_39 - .L_38)
	.align		4
.L_38:
        /*00e8*/ 	.word	index@(ComputeBinaryCrossentropyLossFromCategoryIndexes)
        /*00ec*/ 	.word	0x00000011


	//----- nvinfo : EIATTR_FRAME_SIZE
	.align		4
.L_39:
        /*00f0*/ 	.byte	0x04, 0x11
        /*00f2*/ 	.short	(.L_41 - .L_40)
	.align		4
.L_40:
        /*00f4*/ 	.word	index@($__internal_0_$__cuda_sm3x_div_rn_noftz_f32_slowpath)
        /*00f8*/ 	.word	0x00000000


	//----- nvinfo : EIATTR_FRAME_SIZE
	.align		4
.L_41:
        /*00fc*/ 	.byte	0x04, 0x11
        /*00fe*/ 	.short	(.L_43 - .L_42)
	.align		4
.L_42:
        /*0100*/ 	.word	index@(ComputeBinaryCrossentropyLossFromCategoryIndexes)
        /*0104*/ 	.word	0x00000000


	//----- nvinfo : EIATTR_REGCOUNT
	.align		4
.L_43:
        /*0108*/ 	.byte	0x04, 0x2f
        /*010a*/ 	.short	(.L_45 - .L_44)
	.align		4
.L_44:
        /*010c*/ 	.word	index@(Concatenate)
        /*0110*/ 	.word	0x0000000e


	//----- nvinfo : EIATTR_FRAME_SIZE
	.align		4
.L_45:
        /*0114*/ 	.byte	0x04, 0x11
        /*0116*/ 	.short	(.L_47 - .L_46)
	.align		4
.L_46:
        /*0118*/ 	.word	index@(Concatenate)
        /*011c*/ 	.word	0x00000000


	//----- nvinfo : EIATTR_REGCOUNT
	.align		4
.L_47:
        /*0120*/ 	.byte	0x04, 0x2f
        /*0122*/ 	.short	(.L_49 - .L_48)
	.align		4
.L_48:
        /*0124*/ 	.word	index@(Split)
        /*0128*/ 	.word	0x0000000c


	//----- nvinfo : EIATTR_FRAME_SIZE
	.align		4
.L_49:
        /*012c*/ 	.byte	0x04, 0x11
        /*012e*/ 	.short	(.L_51 - .L_50)
	.align		4
.L_50:
        /*0130*/ 	.word	index@(Split)
        /*0134*/ 	.word	0x00000000


	//----- nvinfo : EIATTR_MIN_STACK_SIZE
	.align		4
.L_51:
        /*0138*/ 	.byte	0x04, 0x12
        /*013a*/ 	.short	(.L_53 - .L_52)
	.align		4
.L_52:
        /*013c*/ 	.word	index@(Split)
        /*0140*/ 	.word	0x00000000


	//----- nvinfo : EIATTR_MIN_STACK_SIZE
	.align		4
.L_53:
        /*0144*/ 	.byte	0x04, 0x12
        /*0146*/ 	.short	(.L_55 - .L_54)
	.align		4
.L_54:
        /*0148*/ 	.word	index@(Concatenate)
        /*014c*/ 	.word	0x00000000


	//----- nvinfo : EIATTR_MIN_STACK_SIZE
	.align		4
.L_55:
        /*0150*/ 	.byte	0x04, 0x12
        /*0152*/ 	.short	(.L_57 - .L_56)
	.align		4
.L_56:
        /*0154*/ 	.word	index@(ComputeBinaryCrossentropyLossFromCategoryIndexes)
        /*0158*/ 	.word	0x00000000


	//----- nvinfo : EIATTR_MIN_STACK_SIZE
	.align		4
.L_57:
        /*015c*/ 	.byte	0x04, 0x12
        /*015e*/ 	.short	(.L_59 - .L_58)
	.align		4
.L_58:
        /*0160*/ 	.word	index@(ComputeCategoricalCrossentropyLossFromCategoryIndexes)
        /*0164*/ 	.word	0x00000000


	//----- nvinfo : EIATTR_MIN_STACK_SIZE
	.align		4
.L_59:
        /*0168*/ 	.byte	0x04, 0x12
        /*016a*/ 	.short	(.L_61 - .L_60)
	.align		4
.L_60:
        /*016c*/ 	.word	index@(ComputeAccuracyFromCategoryIndexes)
        /*0170*/ 	.word	0x00000000


	//----- nvinfo : EIATTR_MIN_STACK_SIZE
	.align		4
.L_61:
        /*0174*/ 	.byte	0x04, 0x12
        /*0176*/ 	.short	(.L_63 - .L_62)
	.align		4
.L_62:
        /*0178*/ 	.word	index@(ComputeBinaryCrossentropyLoss)
        /*017c*/ 	.word	0x00000000


	//----- nvinfo : EIATTR_MIN_STACK_SIZE
	.align		4
.L_63:
        /*0180*/ 	.byte	0x04, 0x12
        /*0182*/ 	.short	(.L_65 - .L_64)
	.align		4
.L_64:
        /*0184*/ 	.word	index@(ComputeCategoricalCrossentropyLoss)
        /*0188*/ 	.word	0x00000000


	//----- nvinfo : EIATTR_MIN_STACK_SIZE
	.align		4
.L_65:
        /*018c*/ 	.byte	0x04, 0x12
        /*018e*/ 	.short	(.L_67 - .L_66)
	.align		4
.L_66:
        /*0190*/ 	.word	index@(MultiplyEachRowIntoSingleValue)
        /*0194*/ 	.word	0x00000000


	//----- nvinfo : EIATTR_MIN_STACK_SIZE
	.align		4
.L_67:
        /*0198*/ 	.byte	0x04, 0x12
        /*019a*/ 	.short	(.L_69 - .L_68)
	.align		4
.L_68:
        /*019c*/ 	.word	index@(ComputeAccuracy)
        /*01a0*/ 	.word	0x00000000


	//----- nvinfo : EIATTR_MIN_STACK_SIZE
	.align		4
.L_69:
        /*01a4*/ 	.byte	0x04, 0x12
        /*01a6*/ 	.short	(.L_71 - .L_70)
	.align		4
.L_70:
        /*01a8*/ 	.word	index@(UpdateAdamOptimizer)
        /*01ac*/ 	.word	0x00000000


	//----- nvinfo : EIATTR_MIN_STACK_SIZE
	.align		4
.L_71:
        /*01b0*/ 	.byte	0x04, 0x12
        /*01b2*/ 	.short	(.L_73 - .L_72)
	.align		4
.L_72:
        /*01b4*/ 	.word	index@(Sum)
        /*01b8*/ 	.word	0x00000000
.L_73:


//--------------------- .nv.compat                --------------------------
	.section	.nv.compat,"",@"SHT_CUDA_COMPAT_INFO"
	.align	4
        /*0000*/ 	.byte	0x02, 0x09, 0x00, 0x00, 0x02, 0x02, 0x01, 0x00, 0x02, 0x05, 0x05, 0x00, 0x03, 0x07, 0x01, 0x01
        /*0010*/ 	.byte	0x02, 0x03, 0x00, 0x00, 0x02, 0x06, 0x01, 0x00, 0x04, 0x0b, 0x08, 0x00, 0x01, 0x00, 0x00, 0x00
        /*0020*/ 	.byte	0x00, 0x00, 0x00, 0x00


//--------------------- .nv.info.Split            --------------------------
	.section	.nv.info.Split,"",@"SHT_CUDA_INFO"
	.sectionflags	@""
	.align	4


	//----- nvinfo : EIATTR_CUDA_API_VERSION
	.align		4
        /*0000*/ 	.byte	0x04, 0x37
        /*0002*/ 	.short	(.L_75 - .L_74)
.L_74:
        /*0004*/ 	.word	0x00000082


	//----- nvinfo : EIATTR_KPARAM_INFO
	.align		4
.L_75:
        /*0008*/ 	.byte	0x04, 0x17
        /*000a*/ 	.short	(.L_77 - .L_76)
.L_76:
        /*000c*/ 	.word	0x00000000
        /*0010*/ 	.short	0x0007
        /*0012*/ 	.short	0x0030
        /*0014*/ 	.byte	0x00, 0xf0, 0x11, 0x00


	//----- nvinfo : EIATTR_KPARAM_INFO
	.align		4
.L_77:
        /*0018*/ 	.byte	0x04, 0x17
        /*001a*/ 	.short	(.L_79 - .L_78)
.L_78:
        /*001c*/ 	.word	0x00000000
        /*0020*/ 	.short	0x0006
        /*0022*/ 	.short	0x0028
        /*0024*/ 	.byte	0x00, 0xf5, 0x21, 0x00


	//----- nvinfo : EIATTR_KPARAM_INFO
	.align		4
.L_79:
        /*0028*/ 	.byte	0x04, 0x17
        /*002a*/ 	.short	(.L_81 - .L_80)
.L_80:
        /*002c*/ 	.word	0x00000000
        /*0030*/ 	.short	0x0005
        /*0032*/ 	.short	0x0020
        /*0034*/ 	.byte	0x00, 0xf0, 0x11, 0x00


	//----- nvinfo : EIATTR_KPARAM_INFO
	.align		4
.L_81:
        /*0038*/ 	.byte	0x04, 0x17
        /*003a*/ 	.short	(.L_83 - .L_82)
.L_82:
        /*003c*/ 	.word	0x00000000
        /*0040*/ 	.short	0x0004
        /*0042*/ 	.short	0x0018
        /*0044*/ 	.byte	0x00, 0xf5, 0x21, 0x00


	//----- nvinfo : EIATTR_KPARAM_INFO
	.align		4
.L_83:
        /*0048*/ 	.byte	0x04, 0x17
        /*004a*/ 	.short	(.L_85 - .L_84)
.L_84:
        /*004c*/ 	.word	0x00000000
        /*0050*/ 	.short	0x0003
        /*0052*/ 	.short	0x0010
        /*0054*/ 	.byte	0x00, 0xf0, 0x11, 0x00


	//----- nvinfo : EIATTR_KPARAM_INFO
	.align		4
.L_85:
        /*0058*/ 	.byte	0x04, 0x17
        /*005a*/ 	.short	(.L_87 - .L_86)
.L_86:
        /*005c*/ 	.word	0x00000000
        /*0060*/ 	.short	0x0002
        /*0062*/ 	.short	0x0008
        /*0064*/ 	.byte	0x00, 0xf5, 0x21, 0x00


	//----- nvinfo : EIATTR_KPARAM_INFO
	.align		4
.L_87:
        /*0068*/ 	.byte	0x04, 0x17
        /*006a*/ 	.short	(.L_89 - .L_88)
.L_88:
        /*006c*/ 	.word	0x00000000
        /*0070*/ 	.short	0x0001
        /*0072*/ 	.short	0x0004
        /*0074*/ 	.byte	0x00, 0xf0, 0x11, 0x00


	//----- nvinfo : EIATTR_KPARAM_INFO
	.align		4
.L_89:
        /*0078*/ 	.byte	0x04, 0x17
        /*007a*/ 	.short	(.L_91 - .L_90)
.L_90:
        /*007c*/ 	.word	0x00000000
        /*0080*/ 	.short	0x0000
        /*0082*/ 	.short	0x0000
        /*0084*/ 	.byte	0x00, 0xf0, 0x11, 0x00


	//----- nvinfo : EIATTR_SPARSE_MMA_MASK
	.align		4
.L_91:
        /*0088*/ 	.byte	0x03, 0x50
        /*008a*/ 	.short	0x0000


	//----- nvinfo : EIATTR_MAXREG_COUNT
	.align		4
        /*008c*/ 	.byte	0x03, 0x1b
        /*008e*/ 	.short	0x00ff


	//----- nvinfo : EIATTR_MERCURY_ISA_VERSION
	.align		4
        /*0090*/ 	.byte	0x03, 0x5f
        /*0092*/ 	.short	0x0101


	//----- nvinfo : EIATTR_VRC_CTA_INIT_COUNT
	.align		4
        /*0094*/ 	.byte	0x02, 0x4a
	.zero		1
	.zero		1


	//----- nvinfo : EIATTR_EXIT_INSTR_OFFSETS
	.align		4
        /*0098*/ 	.byte	0x04, 0x1c
        /*009a*/ 	.short	(.L_93 - .L_92)


	//   ....[0]....
.L_92:
        /*009c*/ 	.word	0x00000070


	//   ....[1]....
        /*00a0*/ 	.word	0x000002e0


	//   ....[2]....
        /*00a4*/ 	.word	0x00000380


	//----- nvinfo : EIATTR_CRS_STACK_SIZE
	.align		4
.L_93:
        /*00a8*/ 	.byte	0x04, 0x1e
        /*00aa*/ 	.short	(.L_95 - .L_94)
.L_94:
        /*00ac*/ 	.word	0x00000000


	//----- nvinfo : EIATTR_CBANK_PARAM_SIZE
	.align		4
.L_95:
        /*00b0*/ 	.byte	0x03, 0x19
        /*00b2*/ 	.short	0x0034


	//----- nvinfo : EIATTR_PARAM_CBANK
	.align		4
        /*00b4*/ 	.byte	0x04, 0x0a
        /*00b6*/ 	.short	(.L_97 - .L_96)
	.align		4
.L_96:
        /*00b8*/ 	.word	index@(.nv.constant0.Split)
        /*00bc*/ 	.short	0x0380
        /*00be*/ 	.short	0x0034


	//----- nvinfo : EIATTR_SW_WAR
	.align		4
.L_97:
        /*00c0*/ 	.byte	0x04, 0x36
        /*00c2*/ 	.short	(.L_99 - .L_98)
.L_98:
        /*00c4*/ 	.word	0x00000008
.L_99:


//--------------------- .nv.info.Concatenate      --------------------------
	.section	.nv.info.Concatenate,"",@"SHT_CUDA_INFO"
	.sectionflags	@""
	.align	4


	//----- nvinfo : EIATTR_CUDA_API_VERSION
	.align		4
        /*0000*/ 	.byte	0x04, 0x37
        /*0002*/ 	.short	(.L_101 - .L_100)
.L_100:
        /*0004*/ 	.word	0x00000082


	//----- nvinfo : EIATTR_KPARAM_INFO
	.align		4
.L_101:
        /*0008*/ 	.byte	0x04, 0x17
        /*000a*/ 	.short	(.L_103 - .L_102)
.L_102:
        /*000c*/ 	.word	0x00000000
        /*0010*/ 	.short	0x0007
        /*0012*/ 	.short	0x0030
        /*0014*/ 	.byte	0x00, 0xf0, 0x11, 0x00


	//----- nvinfo : EIATTR_KPARAM_INFO
	.align		4
.L_103:
        /*0018*/ 	.byte	0x04, 0x17
        /*001a*/ 	.short	(.L_105 - .L_104)
.L_104:
        /*001c*/ 	.word	0x00000000
        /*0020*/ 	.short	0x0006
        /*0022*/ 	.short	0x0028
        /*0024*/ 	.byte	0x00, 0xf5, 0x21, 0x00


	//----- nvinfo : EIATTR_KPARAM_INFO
	.align		4
.L_105:
        /*0028*/ 	.byte	0x04, 0x17
        /*002a*/ 	.short	(.L_107 - .L_106)
.L_106:
        /*002c*/ 	.word	0x00000000
        /*0030*/ 	.short	0x0005
        /*0032*/ 	.short	0x0020
        /*0034*/ 	.byte	0x00, 0xf0, 0x11, 0x00


	//----- nvinfo : EIATTR_KPARAM_INFO
	.align		4
.L_107:
        /*0038*/ 	.byte	0x04, 0x17
        /*003a*/ 	.short	(.L_109 - .L_108)
.L_108:
        /*003c*/ 	.word	0x00000000
        /*0040*/ 	.short	0x0004
        /*0042*/ 	.short	0x0018
        /*0044*/ 	.byte	0x00, 0xf5, 0x21, 0x00


	//----- nvinfo : EIATTR_KPARAM_INFO
	.align		4
.L_109:
        /*0048*/ 	.byte	0x04, 0x17
        /*004a*/ 	.short	(.L_111 - .L_110)
.L_110:
        /*004c*/ 	.word	0x00000000
        /*0050*/ 	.short	0x0003
        /*0052*/ 	.short	0x0010
        /*0054*/ 	.byte	0x00, 0xf0, 0x11, 0x00


	//----- nvinfo : EIATTR_KPARAM_INFO
	.align		4
.L_111:
        /*0058*/ 	.byte	0x04, 0x17
        /*005a*/ 	.short	(.L_113 - .L_112)
.L_112:
        /*005c*/ 	.word	0x00000000
        /*0060*/ 	.short	0x0002
        /*0062*/ 	.short	0x0008
        /*0064*/ 	.byte	0x00, 0xf5, 0x21, 0x00


	//----- nvinfo : EIATTR_KPARAM_INFO
	.align		4
.L_113:
        /*0068*/ 	.byte	0x04, 0x17
        /*006a*/ 	.short	(.L_115 - .L_114)
.L_114:
        /*006c*/ 	.word	0x00000000
        /*0070*/ 	.short	0x0001
        /*0072*/ 	.short	0x0004
        /*0074*/ 	.byte	0x00, 0xf0, 0x11, 0x00


	//----- nvinfo : EIATTR_KPARAM_INFO
	.align		4
.L_115:
        /*0078*/ 	.byte	0x04, 0x17
        /*007a*/ 	.short	(.L_117 - .L_116)
.L_116:
        /*007c*/ 	.word	0x00000000
        /*0080*/ 	.short	0x0000
        /*0082*/ 	.short	0x0000
        /*0084*/ 	.byte	0x00, 0xf0, 0x11, 0x00


	//----- nvinfo : EIATTR_SPARSE_MMA_MASK
	.align		4
.L_117:
        /*0088*/ 	.byte	0x03, 0x50
        /*008a*/ 	.short	0x0000


	//----- nvinfo : EIATTR_MAXREG_COUNT
	.align		4
        /*008c*/ 	.byte	0x03, 0x1b
        /*008e*/ 	.short	0x00ff


	//----- nvinfo : EIATTR_MERCURY_ISA_VERSION
	.align		4
        /*0090*/ 	.byte	0x03, 0x5f
        /*0092*/ 	.short	0x0101


	//----- nvinfo : EIATTR_VRC_CTA_INIT_COUNT
	.align		4
        /*0094*/ 	.byte	0x02, 0x4a
	.zero		1
	.zero		1


	//----- nvinfo : EIATTR_EXIT_INSTR_OFFSETS
	.align		4
        /*0098*/ 	.byte	0x04, 0x1c
        /*009a*/ 	.short	(.L_119 - .L_118)


	//   ....[0]....
.L_118:
        /*009c*/ 	.word	0x00000070


	//   ....[1]....
        /*00a0*/ 	.word	0x00000330


	//----- nvinfo : EIATTR_CBANK_PARAM_SIZE
	.align		4
.L_119:
        /*00a4*/ 	.byte	0x03, 0x19
        /*00a6*/ 	.short	0x0034


	//----- nvinfo : EIATTR_PARAM_CBANK
	.align		4
        /*00a8*/ 	.byte	0x04, 0x0a
        /*00aa*/ 	.short	(.L_121 - .L_120)
	.align		4
.L_120:
        /*00ac*/ 	.word	index@(.nv.constant0.Concatenate)
        /*00b0*/ 	.short	0x0380
        /*00b2*/ 	.short	0x0034


	//----- nvinfo : EIATTR_SW_WAR
	.align		4
.L_121:
        /*00b4*/ 	.byte	0x04, 0x36
        /*00b6*/ 	.short	(.L_123 - .L_122)
.L_122:
        /*00b8*/ 	.word	0x00000008
.L_123:


//--------------------- .nv.info.ComputeBinaryCrossentropyLossFromCategoryIndexes --------------------------
	.section	.nv.info.ComputeBinaryCrossentropyLossFromCategoryIndexes,"",@"SHT_CUDA_INFO"
	.sectionflags	@""
	.align	4


	//----- nvinfo : EIATTR_CUDA_API_VERSION
	.align		4
        /*0000*/ 	.byte	0x04, 0x37
        /*0002*/ 	.short	(.L_125 - .L_124)
.L_124:
        /*0004*/ 	.word	0x00000082


	//----- nvinfo : EIATTR_KPARAM_INFO
	.align		4
.L_125:
        /*0008*/ 	.byte	0x04, 0x17
        /*000a*/ 	.short	(.L_127 - .L_126)
.L_126:
        /*000c*/ 	.word	0x00000000
        /*0010*/ 	.short	0x0004
        /*0012*/ 	.short	0x0018
        /*0014*/ 	.byte	0x00, 0xf5, 0x21, 0x00


	//----- nvinfo : EIATTR_KPARAM_INFO
	.align		4
.L_127:
        /*0018*/ 	.byte	0x04, 0x17
        /*001a*/ 	.short	(.L_129 - .L_128)
.L_128:
        /*001c*/ 	.word	0x00000000
        /*0020*/ 	.short	0x0003
        /*0022*/ 	.short	0x0010
        /*0024*/ 	.byte	0x00, 0xf5, 0x21, 0x00


	//----- nvinfo : EIATTR_KPARAM_INFO
	.align		4
.L_129:
        /*0028*/ 	.byte	0x04, 0x17
        /*002a*/ 	.short	(.L_131 - .L_130)
.L_130:
        /*002c*/ 	.word	0x00000000
        /*0030*/ 	.short	0x0002
        /*0032*/ 	.short	0x0008
        /*0034*/ 	.byte	0x00, 0xf5, 0x21, 0x00


	//----- nvinfo : EIATTR_KPARAM_INFO
	.align		4
.L_131:
        /*0038*/ 	.byte	0x04, 0x17
        /*003a*/ 	.short	(.L_133 - .L_132)
.L_132:
        /*003c*/ 	.word	0x00000000
        /*0040*/ 	.short	0x0001
        /*0042*/ 	.short	0x0004
        /*0044*/ 	.byte	0x00, 0xf0, 0x11, 0x00


	//----- nvinfo : EIATTR_KPARAM_INFO
	.align		4
.L_133:
        /*0048*/ 	.byte	0x04, 0x17
        /*004a*/ 	.short	(.L_135 - .L_134)
.L_134:
        /*004c*/ 	.word	0x00000000
        /*0050*/ 	.short	0x0000
        /*0052*/ 	.short	0x0000
        /*0054*/ 	.byte	0x00, 0xf0, 0x11, 0x00


	//----- nvinfo : EIATTR_SPARSE_MMA_MASK
	.align		4
.L_135:
        /*0058*/ 	.byte	0x03, 0x50
        /*005a*/ 	.short	0x0000


	//----- nvinfo : EIATTR_MAXREG_COUNT
	.align		4
        /*005c*/ 	.byte	0x03, 0x1b
        /*005e*/ 	.short	0x00ff


	//----- nvinfo : EIATTR_MERCURY_ISA_VERSION
	.align		4
        /*0060*/ 	.byte	0x03, 0x5f
        /*0062*/ 	.short	0x0101


	//----- nvinfo : EIATTR_VRC_CTA_INIT_COUNT
	.align		4
        /*0064*/ 	.byte	0x02, 0x4a
	.zero		1
	.zero		1


	//----- nvinfo : EIATTR_EXIT_INSTR_OFFSETS
	.align		4
        /*0068*/ 	.byte	0x04, 0x1c
        /*006a*/ 	.short	(.L_137 - .L_136)


	//   ....[0]....
.L_136:
        /*006c*/ 	.word	0x00000070


	//   ....[1]....
        /*0070*/ 	.word	0x00001390


	//----- nvinfo : EIATTR_CRS_STACK_SIZE
	.align		4
.L_137:
        /*0074*/ 	.byte	0x04, 0x1e
        /*0076*/ 	.short	(.L_139 - .L_138)
.L_138:
        /*0078*/ 	.word	0x00000000


	//----- nvinfo : EIATTR_CBANK_PARAM_SIZE
	.align		4
.L_139:
        /*007c*/ 	.byte	0x03, 0x19
        /*007e*/ 	.short	0x0020


	//----- nvinfo : EIATTR_PARAM_CBANK
	.align		4
        /*0080*/ 	.byte	0x04, 0x0a
        /*0082*/ 	.short	(.L_141 - .L_140)
	.align		4
.L_140:
        /*0084*/ 	.word	index@(.nv.constant0.ComputeBinaryCrossentropyLossFromCategoryIndexes)
        /*0088*/ 	.short	0x0380
        /*008a*/ 	.short	0x0020


	//----- nvinfo : EIATTR_SW_WAR
	.align		4
.L_141:
        /*008c*/ 	.byte	0x04, 0x36
        /*008e*/ 	.short	(.L_143 - .L_142)
.L_142:
        /*0090*/ 	.word	0x00000008
.L_143:


//--------------------- .nv.info.ComputeCategoricalCrossentropyLossFromCategoryIndexes --------------------------
	.section	.nv.info.ComputeCategoricalCrossentropyLossFromCategoryIndexes,"",@"SHT_CUDA_INFO"
	.sectionflags	@""
	.align	4


	//----- nvinfo : EIATTR_CUDA_API_VERSION
	.align		4
        /*0000*/ 	.byte	0x04, 0x37
        /*0002*/ 	.short	(.L_145 - .L_144)
.L_144:
        /*0004*/ 	.word	0x00000082


	//----- nvinfo : EIATTR_KPARAM_INFO
	.align		4
.L_145:
        /*0008*/ 	.byte	0x04, 0x17
        /*000a*/ 	.short	(.L_147 - .L_146)
.L_146:
        /*000c*/ 	.word	0x00000000
        /*0010*/ 	.short	0x0004
        /*0012*/ 	.short	0x0018
        /*0014*/ 	.byte	0x00, 0xf5, 0x21, 0x00


	//----- nvinfo : EIATTR_KPARAM_INFO
	.align		4
.L_147:
        /*0018*/ 	.byte	0x04, 0x17
        /*001a*/ 	.short	(.L_149 - .L_148)
.L_148:
        /*001c*/ 	.word	0x00000000
        /*0020*/ 	.short	0x0003
        /*0022*/ 	.short	0x0010
        /*0024*/ 	.byte	0x00, 0xf5, 0x21, 0x00


	//----- nvinfo : EIATTR_KPARAM_INFO
	.align		4
.L_149:
        /*0028*/ 	.byte	0x04, 0x17
        /*002a*/ 	.short	(.L_151 - .L_150)
.L_150:
        /*002c*/ 	.word	0x00000000
        /*0030*/ 	.short	0x0002
        /*0032*/ 	.short	0x0008
        /*0034*/ 	.byte	0x00, 0xf5, 0x21, 0x00


	//----- nvinfo : EIATTR_KPARAM_INFO
	.align		4
.L_151:
        /*0038*/ 	.byte	0x04, 0x17
        /*003a*/ 	.short	(.L_153 - .L_152)
.L_152:
        /*003c*/ 	.word	0x00000000
        /*0040*/ 	.short	0x0001
        /*0042*/ 	.short	0x0004
        /*0044*/ 	.byte	0x00, 0xf0, 0x11, 0x00


	//----- nvinfo : EIATTR_KPARAM_INFO
	.align		4
.L_153:
        /*0048*/ 	.byte	0x04, 0x17
        /*004a*/ 	.short	(.L_155 - .L_154)
.L_154:
        /*004c*/ 	.word	0x00000000
        /*0050*/ 	.short	0x0000
        /*0052*/ 	.short	0x0000
        /*0054*/ 	.byte	0x00, 0xf0, 0x11, 0x00


	//----- nvinfo : EIATTR_SPARSE_MMA_MASK
	.align		4
.L_155:
        /*0058*/ 	.byte	0x03, 0x50
        /*005a*/ 	.short	0x0000


	//----- nvinfo : EIATTR_MAXREG_COUNT
	.align		4
        /*005c*/ 	.byte	0x03, 0x1b
        /*005e*/ 	.short	0x00ff


	//----- nvinfo : EIATTR_MERCURY_ISA_VERSION
	.align		4
        /*0060*/ 	.byte	0x03, 0x5f
        /*0062*/ 	.short	0x0101


	//----- nvinfo : EIATTR_VRC_CTA_INIT_COUNT
	.align		4
        /*0064*/ 	.byte	0x02, 0x4a
	.zero		1
	.zero		1


	//----- nvinfo : EIATTR_EXIT_INSTR_OFFSETS
	.align		4
        /*0068*/ 	.byte	0x04, 0x1c
        /*006a*/ 	.short	(.L_157 - .L_156)


	//   ....[0]....
.L_156:
        /*006c*/ 	.word	0x00000070


	//   ....[1]....
        /*0070*/ 	.word	0x00000300


	//   ....[2]....
        /*0074*/ 	.word	0x00000340


	//----- nvinfo : EIATTR_CRS_STACK_SIZE
	.align		4
.L_157:
        /*0078*/ 	.byte	0x04, 0x1e
        /*007a*/ 	.short	(.L_159 - .L_158)
.L_158:
        /*007c*/ 	.word	0x00000000


	//----- nvinfo : EIATTR_CBANK_PARAM_SIZE
	.align		4
.L_159:
        /*0080*/ 	.byte	0x03, 0x19
        /*0082*/ 	.short	0x0020


	//----- nvinfo : EIATTR_PARAM_CBANK
	.align		4
        /*0084*/ 	.byte	0x04, 0x0a
        /*0086*/ 	.short	(.L_161 - .L_160)
	.align		4
.L_160:
        /*0088*/ 	.word	index@(.nv.constant0.ComputeCategoricalCrossentropyLossFromCategoryIndexes)
        /*008c*/ 	.short	0x0380
        /*008e*/ 	.short	0x0020


	//----- nvinfo : EIATTR_SW_WAR
	.align		4
.L_161:
        /*0090*/ 	.byte	0x04, 0x36
        /*0092*/ 	.short	(.L_163 - .L_162)
.L_162:
        /*0094*/ 	.word	0x00000008
.L_163:


//--------------------- .nv.info.ComputeAccuracyFromCategoryIndexes --------------------------
	.section	.nv.info.ComputeAccuracyFromCategoryIndexes,"",@"SHT_CUDA_INFO"
	.sectionflags	@""
	.align	4


	//----- nvinfo : EIATTR_CUDA_API_VERSION
	.align		4
        /*0000*/ 	.byte	0x04, 0x37
        /*0002*/ 	.short	(.L_165 - .L_164)
.L_164:
        /*0004*/ 	.word	0x00000082


	//----- nvinfo : EIATTR_KPARAM_INFO
	.align		4
.L_165:
        /*0008*/ 	.byte	0x04, 0x17
        /*000a*/ 	.short	(.L_167 - .L_166)
.L_166:
        /*000c*/ 	.word	0x00000000
        /*0010*/ 	.short	0x0004
        /*0012*/ 	.short	0x0018
        /*0014*/ 	.byte	0x00, 0xf5, 0x21, 0x00


	//----- nvinfo : EIATTR_KPARAM_INFO
	.align		4
.L_167:
        /*0018*/ 	.byte	0x04, 0x17
        /*001a*/ 	.short	(.L_169 - .L_168)
.L_168:
        /*001c*/ 	.word	0x00000000
        /*0020*/ 	.short	0x0003
        /*0022*/ 	.short	0x0010
        /*0024*/ 	.byte	0x00, 0xf5, 0x21, 0x00


	//----- nvinfo : EIATTR_KPARAM_INFO
	.align		4
.L_169:
        /*0028*/ 	.byte	0x04, 0x17
        /*002a*/ 	.short	(.L_171 - .L_170)
.L_170:
        /*002c*/ 	.word	0x00000000
        /*0030*/ 	.short	0x0002
        /*0032*/ 	.short	0x0008
        /*0034*/ 	.byte	0x00, 0xf5, 0x21, 0x00


	//----- nvinfo : EIATTR_KPARAM_INFO
	.align		4
.L_171:
        /*0038*/ 	.byte	0x04, 0x17
        /*003a*/ 	.short	(.L_173 - .L_172)
.L_172:
        /*003c*/ 	.word	0x00000000
        /*0040*/ 	.short	0x0001
        /*0042*/ 	.short	0x0004
        /*0044*/ 	.byte	0x00, 0xf0, 0x11, 0x00


	//----- nvinfo : EIATTR_KPARAM_INFO
	.align		4
.L_173:
        /*0048*/ 	.byte	0x04, 0x17
        /*004a*/ 	.short	(.L_175 - .L_174)
.L_174:
        /*004c*/ 	.word	0x00000000
        /*0050*/ 	.short	0x0000
        /*0052*/ 	.short	0x0000
        /*0054*/ 	.byte	0x00, 0xf0, 0x11, 0x00


	//----- nvinfo : EIATTR_SPARSE_MMA_MASK
	.align		4
.L_175:
        /*0058*/ 	.byte	0x03, 0x50
        /*005a*/ 	.short	0x0000


	//----- nvinfo : EIATTR_MAXREG_COUNT
	.align		4
        /*005c*/ 	.byte	0x03, 0x1b
        /*005e*/ 	.short	0x00ff


	//----- nvinfo : EIATTR_MERCURY_ISA_VERSION
	.align		4
        /*0060*/ 	.byte	0x03, 0x5f
        /*0062*/ 	.short	0x0101


	//----- nvinfo : EIATTR_VRC_CTA_INIT_COUNT
	.align		4
        /*0064*/ 	.byte	0x02, 0x4a
	.zero		1
	.zero		1


	//----- nvinfo : EIATTR_EXIT_INSTR_OFFSETS
	.align		4
        /*0068*/ 	.byte	0x04, 0x1c
        /*006a*/ 	.short	(.L_177 - .L_176)


	//   ....[0]....
.L_176:
        /*006c*/ 	.word	0x00000070


	//   ....[1]....
        /*0070*/ 	.word	0x00000e40


	//----- nvinfo : EIATTR_CRS_STACK_SIZE
	.align		4
.L_177:
        /*0074*/ 	.byte	0x04, 0x1e
        /*0076*/ 	.short	(.L_179 - .L_178)
.L_178:
        /*0078*/ 	.word	0x00000000


	//----- nvinfo : EIATTR_CBANK_PARAM_SIZE
	.align		4
.L_179:
        /*007c*/ 	.byte	0x03, 0x19
        /*007e*/ 	.short	0x0020


	//----- nvinfo : EIATTR_PARAM_CBANK
	.align		4
        /*0080*/ 	.byte	0x04, 0x0a
        /*0082*/ 	.short	(.L_181 - .L_180)
	.align		4
.L_180:
        /*0084*/ 	.word	index@(.nv.constant0.ComputeAccuracyFromCategoryIndexes)
        /*0088*/ 	.short	0x0380
        /*008a*/ 	.short	0x0020


	//----- nvinfo : EIATTR_SW_WAR
	.align		4
.L_181:
        /*008c*/ 	.byte	0x04, 0x36
        /*008e*/ 	.short	(.L_183 - .L_182)
.L_182:
        /*0090*/ 	.word	0x00000008
.L_183:


//--------------------- .nv.info.ComputeBinaryCrossentropyLoss --------------------------
	.section	.nv.info.ComputeBinaryCrossentropyLoss,"",@"SHT_CUDA_INFO"
	.sectionflags	@""
	.align	4


	//----- nvinfo : EIATTR_CUDA_API_VERSION
	.align		4
        /*0000*/ 	.byte	0x04, 0x37
        /*0002*/ 	.short	(.L_185 - .L_184)
.L_184:
        /*0004*/ 	.word	0x00000082


	//----- nvinfo : EIATTR_KPARAM_INFO
	.align		4
.L_185:
        /*0008*/ 	.byte	0x04, 0x17
        /*000a*/ 	.short	(.L_187 - .L_186)
.L_186:
        /*000c*/ 	.word	0x00000000
        /*0010*/ 	.short	0x0004
        /*0012*/ 	.short	0x0018
        /*0014*/ 	.byte	0x00, 0xf5, 0x21, 0x00


	//----- nvinfo : EIATTR_KPARAM_INFO
	.align		4
.L_187:
        /*0018*/ 	.byte	0x04, 0x17
        /*001a*/ 	.short	(.L_189 - .L_188)
.L_188:
        /*001c*/ 	.word	0x00000000
        /*0020*/ 	.short	0x0003
        /*0022*/ 	.short	0x0010
        /*0024*/ 	.byte	0x00, 0xf5, 0x21, 0x00


	//----- nvinfo : EIATTR_KPARAM_INFO
	.align		4
.L_189:
        /*0028*/ 	.byte	0x04, 0x17
        /*002a*/ 	.short	(.L_191 - .L_190)
.L_190:
        /*002c*/ 	.word	0x00000000
        /*0030*/ 	.short	0x0002
        /*0032*/ 	.short	0x0008
        /*0034*/ 	.byte	0x00, 0xf5, 0x21, 0x00


	//----- nvinfo : EIATTR_KPARAM_INFO
	.align		4
.L_191:
        /*0038*/ 	.byte	0x04, 0x17
        /*003a*/ 	.short	(.L_193 - .L_192)
.L_192:
        /*003c*/ 	.word	0x00000000
        /*0040*/ 	.short	0x0001
        /*0042*/ 	.short	0x0004
        /*0044*/ 	.byte	0x00, 0xf0, 0x11, 0x00


	//----- nvinfo : EIATTR_KPARAM_INFO
	.align		4
.L_193:
        /*0048*/ 	.byte	0x04, 0x17
        /*004a*/ 	.short	(.L_195 - .L_194)
.L_194:
        /*004c*/ 	.word	0x00000000
        /*0050*/ 	.short	0x0000
        /*0052*/ 	.short	0x0000
        /*0054*/ 	.byte	0x00, 0xf0, 0x11, 0x00


	//----- nvinfo : EIATTR_SPARSE_MMA_MASK
	.align		4
.L_195:
        /*0058*/ 	.byte	0x03, 0x50
        /*005a*/ 	.short	0x0000


	//----- nvinfo : EIATTR_MAXREG_COUNT
	.align		4
        /*005c*/ 	.byte	0x03, 0x1b
        /*005e*/ 	.short	0x00ff


	//----- nvinfo : EIATTR_MERCURY_ISA_VERSION
	.align		4
        /*0060*/ 	.byte	0x03, 0x5f
        /*0062*/ 	.short	0x0101


	//----- nvinfo : EIATTR_VRC_CTA_INIT_COUNT
	.align		4
        /*0064*/ 	.byte	0x02, 0x4a
	.zero		1
	.zero		1


	//----- nvinfo : EIATTR_EXIT_INSTR_OFFSETS
	.align		4
        /*0068*/ 	.byte	0x04, 0x1c
        /*006a*/ 	.short	(.L_197 - .L_196)


	//   ....[0]....
.L_196:
        /*006c*/ 	.word	0x00000070


	//   ....[1]....
        /*0070*/ 	.word	0x000011a0


	//----- nvinfo : EIATTR_CRS_STACK_SIZE
	.align		4
.L_197:
        /*0074*/ 	.byte	0x04, 0x1e
        /*0076*/ 	.short	(.L_199 - .L_198)
.L_198:
        /*0078*/ 	.word	0x00000000


	//----- nvinfo : EIATTR_CBANK_PARAM_SIZE
	.align		4
.L_199:
        /*007c*/ 	.byte	0x03, 0x19
        /*007e*/ 	.short	0x0020


	//----- nvinfo : EIATTR_PARAM_CBANK
	.align		4
        /*0080*/ 	.byte	0x04, 0x0a
        /*0082*/ 	.short	(.L_201 - .L_200)
	.align		4
.L_200:
        /*0084*/ 	.word	index@(.nv.constant0.ComputeBinaryCrossentropyLoss)
        /*0088*/ 	.short	0x0380
        /*008a*/ 	.short	0x0020


	//----- nvinfo : EIATTR_SW_WAR
	.align		4
.L_201:
        /*008c*/ 	.byte	0x04, 0x36
        /*008e*/ 	.short	(.L_203 - .L_202)
.L_202:
        /*0090*/ 	.word	0x00000008
.L_203:


//--------------------- .nv.info.ComputeCategoricalCrossentropyLoss --------------------------
	.section	.nv.info.ComputeCategoricalCrossentropyLoss,"",@"SHT_CUDA_INFO"
	.sectionflags	@""
	.align	4


	//----- nvinfo : EIATTR_CUDA_API_VERSION
	.align		4
        /*0000*/ 	.byte	0x04, 0x37
        /*0002*/ 	.short	(.L_205 - .L_204)
.L_204:
        /*0004*/ 	.word	0x00000082


	//----- nvinfo : EIATTR_KPARAM_INFO
	.align		4
.L_205:
        /*0008*/ 	.byte	0x04, 0x17
        /*000a*/ 	.short	(.L_207 - .L_206)
.L_206:
        /*000c*/ 	.word	0x00000000
        /*0010*/ 	.short	0x0004
        /*0012*/ 	.short	0x0018
        /*0014*/ 	.byte	0x00, 0xf5, 0x21, 0x00


	//----- nvinfo : EIATTR_KPARAM_INFO
	.align		4
.L_207:
        /*0018*/ 	.byte	0x04, 0x17
        /*001a*/ 	.short	(.L_209 - .L_208)
.L_208:
        /*001c*/ 	.word	0x00000000
        /*0020*/ 	.short	0x0003
        /*0022*/ 	.short	0x0010
        /*0024*/ 	.byte	0x00, 0xf5, 0x21, 0x00


	//----- nvinfo : EIATTR_KPARAM_INFO
	.align		4
.L_209:
        /*0028*/ 	.byte	0x04, 0x17
        /*002a*/ 	.short	(.L_211 - .L_210)
.L_210:
        /*002c*/ 	.word	0x00000000
        /*0030*/ 	.short	0x0002
        /*0032*/ 	.short	0x0008
        /*0034*/ 	.byte	0x00, 0xf5, 0x21, 0x00


	//----- nvinfo : EIATTR_KPARAM_INFO
	.align		4
.L_211:
        /*0038*/ 	.byte	0x04, 0x17
        /*003a*/ 	.short	(.L_213 - .L_212)
.L_212:
        /*003c*/ 	.word	0x00000000
        /*0040*/ 	.short	0x0001
        /*0042*/ 	.short	0x0004
        /*0044*/ 	.byte	0x00, 0xf0, 0x11, 0x00


	//----- nvinfo : EIATTR_KPARAM_INFO
	.align		4
.L_213:
        /*0048*/ 	.byte	0x04, 0x17
        /*004a*/ 	.short	(.L_215 - .L_214)
.L_214:
        /*004c*/ 	.word	0x00000000
        /*0050*/ 	.short	0x0000
        /*0052*/ 	.short	0x0000
        /*0054*/ 	.byte	0x00, 0xf0, 0x11, 0x00


	//----- nvinfo : EIATTR_SPARSE_MMA_MASK
	.align		4
.L_215:
        /*0058*/ 	.byte	0x03, 0x50
        /*005a*/ 	.short	0x0000


	//----- nvinfo : EIATTR_MAXREG_COUNT
	.align		4
        /*005c*/ 	.byte	0x03, 0x1b
        /*005e*/ 	.short	0x00ff


	//----- nvinfo : EIATTR_MERCURY_ISA_VERSION
	.align		4
        /*0060*/ 	.byte	0x03, 0x5f
        /*0062*/ 	.short	0x0101


	//----- nvinfo : EIATTR_VRC_CTA_INIT_COUNT
	.align		4
        /*0064*/ 	.byte	0x02, 0x4a
	.zero		1
	.zero		1


	//----- nvinfo : EIATTR_EXIT_INSTR_OFFSETS
	.align		4
        /*0068*/ 	.byte	0x04, 0x1c
        /*006a*/ 	.short	(.L_217 - .L_216)


	//   ....[0]....
.L_216:
        /*006c*/ 	.word	0x00000070


	//   ....[1]....
        /*0070*/ 	.word	0x00001230


	//----- nvinfo : EIATTR_CRS_STACK_SIZE
	.align		4
.L_217:
        /*0074*/ 	.byte	0x04, 0x1e
        /*0076*/ 	.short	(.L_219 - .L_218)
.L_218:
        /*0078*/ 	.word	0x00000000


	//----- nvinfo : EIATTR_CBANK_PARAM_SIZE
	.align		4
.L_219:
        /*007c*/ 	.byte	0x03, 0x19
        /*007e*/ 	.short	0x0020


	//----- nvinfo : EIATTR_PARAM_CBANK
	.align		4
        /*0080*/ 	.byte	0x04, 0x0a
        /*0082*/ 	.short	(.L_221 - .L_220)
	.align		4
.L_220:
        /*0084*/ 	.word	index@(.nv.constant0.ComputeCategoricalCrossentropyLoss)
        /*0088*/ 	.short	0x0380
        /*008a*/ 	.short	0x0020


	//----- nvinfo : EIATTR_SW_WAR
	.align		4
.L_221:
        /*008c*/ 	.byte	0x04, 0x36
        /*008e*/ 	.short	(.L_223 - .L_222)
.L_222:
        /*0090*/ 	.word	0x00000008
.L_223:


//--------------------- .nv.info.MultiplyEachRowIntoSingleValue --------------------------
	.section	.nv.info.MultiplyEachRowIntoSingleValue,"",@"SHT_CUDA_INFO"
	.sectionflags	@""
	.align	4


	//----- nvinfo : EIATTR_CUDA_API_VERSION
	.align		4
        /*0000*/ 	.byte	0x04, 0x37
        /*0002*/ 	.short	(.L_225 - .L_224)
.L_224:
        /*0004*/ 	.word	0x00000082


	//----- nvinfo : EIATTR_KPARAM_INFO
	.align		4
.L_225:
        /*0008*/ 	.byte	0x04, 0x17
        /*000a*/ 	.short	(.L_227 - .L_226)
.L_226:
        /*000c*/ 	.word	0x00000000
        /*0010*/ 	.short	0x0004
        /*0012*/ 	.short	0x0018
        /*0014*/ 	.byte	0x00, 0xf5, 0x21, 0x00


	//----- nvinfo : EIATTR_KPARAM_INFO
	.align		4
.L_227:
        /*0018*/ 	.byte	0x04, 0x17
        /*001a*/ 	.short	(.L_229 - .L_228)
.L_228:
        /*001c*/ 	.word	0x00000000
        /*0020*/ 	.short	0x0003
        /*0022*/ 	.short	0x0010
        /*0024*/ 	.byte	0x00, 0xf5, 0x21, 0x00


	//----- nvinfo : EIATTR_KPARAM_INFO
	.align		4
.L_229:
        /*0028*/ 	.byte	0x04, 0x17
        /*002a*/ 	.short	(.L_231 - .L_230)
.L_230:
        /*002c*/ 	.word	0x00000000
        /*0030*/ 	.short	0x0002
        /*0032*/ 	.short	0x0008
        /*0034*/ 	.byte	0x00, 0xf5, 0x21, 0x00


	//----- nvinfo : EIATTR_KPARAM_INFO
	.align		4
.L_231:
        /*0038*/ 	.byte	0x04, 0x17
        /*003a*/ 	.short	(.L_233 - .L_232)
.L_232:
        /*003c*/ 	.word	0x00000000
        /*0040*/ 	.short	0x0001
        /*0042*/ 	.short	0x0004
        /*0044*/ 	.byte	0x00, 0xf0, 0x11, 0x00


	//----- nvinfo : EIATTR_KPARAM_INFO
	.align		4
.L_233:
        /*0048*/ 	.byte	0x04, 0x17
        /*004a*/ 	.short	(.L_235 - .L_234)
.L_234:
        /*004c*/ 	.word	0x00000000
        /*0050*/ 	.short	0x0000
        /*0052*/ 	.short	0x0000
        /*0054*/ 	.byte	0x00, 0xf0, 0x11, 0x00


	//----- nvinfo : EIATTR_SPARSE_MMA_MASK
	.align		4
.L_235:
        /*0058*/ 	.byte	0x03, 0x50
        /*005a*/ 	.short	0x0000


	//----- nvinfo : EIATTR_MAXREG_COUNT
	.align		4
        /*005c*/ 	.byte	0x03, 0x1b
        /*005e*/ 	.short	0x00ff


	//----- nvinfo : EIATTR_MERCURY_ISA_VERSION
	.align		4
        /*0060*/ 	.byte	0x03, 0x5f
        /*0062*/ 	.short	0x0101


	//----- nvinfo : EIATTR_VRC_CTA_INIT_COUNT
	.align		4
        /*0064*/ 	.byte	0x02, 0x4a
	.zero		1
	.zero		1


	//----- nvinfo : EIATTR_EXIT_INSTR_OFFSETS
	.align		4
        /*0068*/ 	.byte	0x04, 0x1c
        /*006a*/ 	.short	(.L_237 - .L_236)


	//   ....[0]....
.L_236:
        /*006c*/ 	.word	0x00000070


	//   ....[1]....
        /*0070*/ 	.word	0x000009c0


	//----- nvinfo : EIATTR_CBANK_PARAM_SIZE
	.align		4
.L_237:
        /*0074*/ 	.byte	0x03, 0x19
        /*0076*/ 	.short	0x0020


	//----- nvinfo : EIATTR_PARAM_CBANK
	.align		4
        /*0078*/ 	.byte	0x04, 0x0a
        /*007a*/ 	.short	(.L_239 - .L_238)
	.align		4
.L_238:
        /*007c*/ 	.word	index@(.nv.constant0.MultiplyEachRowIntoSingleValue)
        /*0080*/ 	.short	0x0380
        /*0082*/ 	.short	0x0020


	//----- nvinfo : EIATTR_SW_WAR
	.align		4
.L_239:
        /*0084*/ 	.byte	0x04, 0x36
        /*0086*/ 	.short	(.L_241 - .L_240)
.L_240:
        /*0088*/ 	.word	0x00000008
.L_241:


//--------------------- .nv.info.ComputeAccuracy  --------------------------
	.section	.nv.info.ComputeAccuracy,"",@"SHT_CUDA_INFO"
	.sectionflags	@""
	.align	4


	//----- nvinfo : EIATTR_CUDA_API_VERSION
	.align		4
        /*0000*/ 	.byte	0x04, 0x37
        /*0002*/ 	.short	(.L_243 - .L_242)
.L_242:
        /*0004*/ 	.word	0x00000082


	//----- nvinfo : EIATTR_KPARAM_INFO
	.align		4
.L_243:
        /*0008*/ 	.byte	0x04, 0x17
        /*000a*/ 	.short	(.L_245 - .L_244)
.L_244:
        /*000c*/ 	.word	0x00000000
        /*0010*/ 	.short	0x0004
        /*0012*/ 	.short	0x0018
        /*0014*/ 	.byte	0x00, 0xf5, 0x21, 0x00


	//----- nvinfo : EIATTR_KPARAM_INFO
	.align		4
.L_245:
        /*0018*/ 	.byte	0x04, 0x17
        /*001a*/ 	.short	(.L_247 - .L_246)
.L_246:
        /*001c*/ 	.word	0x00000000
        /*0020*/ 	.short	0x0003
        /*0022*/ 	.short	0x0010
        /*0024*/ 	.byte	0x00, 0xf5, 0x21, 0x00


	//----- nvinfo : EIATTR_KPARAM_INFO
	.align		4
.L_247:
        /*0028*/ 	.byte	0x04, 0x17
        /*002a*/ 	.short	(.L_249 - .L_248)
.L_248:
        /*002c*/ 	.word	0x00000000
        /*0030*/ 	.short	0x0002
        /*0032*/ 	.short	0x0008
        /*0034*/ 	.byte	0x00, 0xf5, 0x21, 0x00


	//----- nvinfo : EIATTR_KPARAM_INFO
	.align		4
.L_249:
        /*0038*/ 	.byte	0x04, 0x17
        /*003a*/ 	.short	(.L_251 - .L_250)
.L_250:
        /*003c*/ 	.word	0x00000000
        /*0040*/ 	.short	0x0001
        /*0042*/ 	.short	0x0004
        /*0044*/ 	.byte	0x00, 0xf0, 0x11, 0x00


	//----- nvinfo : EIATTR_KPARAM_INFO
	.align		4
.L_251:
        /*0048*/ 	.byte	0x04, 0x17
        /*004a*/ 	.short	(.L_253 - .L_252)
.L_252:
        /*004c*/ 	.word	0x00000000
        /*0050*/ 	.short	0x0000
        /*0052*/ 	.short	0x0000
        /*0054*/ 	.byte	0x00, 0xf0, 0x11, 0x00


	//----- nvinfo : EIATTR_SPARSE_MMA_MASK
	.align		4
.L_253:
        /*0058*/ 	.byte	0x03, 0x50
        /*005a*/ 	.short	0x0000


	//----- nvinfo : EIATTR_MAXREG_COUNT
	.align		4
        /*005c*/ 	.byte	0x03, 0x1b
        /*005e*/ 	.short	0x00ff


	//----- nvinfo : EIATTR_MERCURY_ISA_VERSION
	.align		4
        /*0060*/ 	.byte	0x03, 0x5f
        /*0062*/ 	.short	0x0101


	//----- nvinfo : EIATTR_VRC_CTA_INIT_COUNT
	.align		4
        /*0064*/ 	.byte	0x02, 0x4a
	.zero		1
	.zero		1


	//----- nvinfo : EIATTR_EXIT_INSTR_OFFSETS
	.align		4
        /*0068*/ 	.byte	0x04, 0x1c
        /*006a*/ 	.short	(.L_255 - .L_254)


	//   ....[0]....
.L_254:
        /*006c*/ 	.word	0x00000070


	//   ....[1]....
        /*0070*/ 	.word	0x00000170


	//   ....[2]....
        /*0074*/ 	.word	0x00000fd0


	//----- nvinfo : EIATTR_CRS_STACK_SIZE
	.align		4
.L_255:
        /*0078*/ 	.byte	0x04, 0x1e
        /*007a*/ 	.short	(.L_257 - .L_256)
.L_256:
        /*007c*/ 	.word	0x00000000


	//----- nvinfo : EIATTR_CBANK_PARAM_SIZE
	.align		4
.L_257:
        /*0080*/ 	.byte	0x03, 0x19
        /*0082*/ 	.short	0x0020


	//----- nvinfo : EIATTR_PARAM_CBANK
	.align		4
        /*0084*/ 	.byte	0x04, 0x0a
        /*0086*/ 	.short	(.L_259 - .L_258)
	.align		4
.L_258:
        /*0088*/ 	.word	index@(.nv.constant0.ComputeAccuracy)
        /*008c*/ 	.short	0x0380
        /*008e*/ 	.short	0x0020


	//----- nvinfo : EIATTR_SW_WAR
	.align		4
.L_259:
        /*0090*/ 	.byte	0x04, 0x36
        /*0092*/ 	.short	(.L_261 - .L_260)
.L_260:
        /*0094*/ 	.word	0x00000008
.L_261:


//--------------------- .nv.info.UpdateAdamOptimizer --------------------------
	.section	.nv.info.UpdateAdamOptimizer,"",@"SHT_CUDA_INFO"
	.sectionflags	@""
	.align	4


	//----- nvinfo : EIATTR_CUDA_API_VERSION
	.align		4
        /*0000*/ 	.byte	0x04, 0x37
        /*0002*/ 	.short	(.L_263 - .L_262)
.L_262:
        /*0004*/ 	.word	0x00000082


	//----- nvinfo : EIATTR_KPARAM_INFO
	.align		4
.L_263:
        /*0008*/ 	.byte	0x04, 0x17
        /*000a*/ 	.short	(.L_265 - .L_264)
.L_264:
        /*000c*/ 	.word	0x00000000
        /*0010*/ 	.short	0x0008
        /*0012*/ 	.short	0x0030
        /*0014*/ 	.byte	0x00, 0xf5, 0x21, 0x00


	//----- nvinfo : EIATTR_KPARAM_INFO
	.align		4
.L_265:
        /*0018*/ 	.byte	0x04, 0x17
        /*001a*/ 	.short	(.L_267 - .L_266)
.L_266:
        /*001c*/ 	.word	0x00000000
        /*0020*/ 	.short	0x0007
        /*0022*/ 	.short	0x0028
        /*0024*/ 	.byte	0x00, 0xf5, 0x21, 0x00


	//----- nvinfo : EIATTR_KPARAM_INFO
	.align		4
.L_267:
        /*0028*/ 	.byte	0x04, 0x17
        /*002a*/ 	.short	(.L_269 - .L_268)
.L_268:
        /*002c*/ 	.word	0x00000000
        /*0030*/ 	.short	0x0006
        /*0032*/ 	.short	0x0020
        /*0034*/ 	.byte	0x00, 0xf5, 0x21, 0x00


	//----- nvinfo : EIATTR_KPARAM_INFO
	.align		4
.L_269:
        /*0038*/ 	.byte	0x04, 0x17
        /*003a*/ 	.short	(.L_271 - .L_270)
.L_270:
        /*003c*/ 	.word	0x00000000
        /*0040*/ 	.short	0x0005
        /*0042*/ 	.short	0x0018
        /*0044*/ 	.byte	0x00, 0xf5, 0x21, 0x00


	//----- nvinfo : EIATTR_KPARAM_INFO
	.align		4
.L_271:
        /*0048*/ 	.byte	0x04, 0x17
        /*004a*/ 	.short	(.L_273 - .L_272)
.L_272:
        /*004c*/ 	.word	0x00000000
        /*0050*/ 	.short	0x0004
        /*0052*/ 	.short	0x0010
        /*0054*/ 	.byte	0x00, 0xf0, 0x11, 0x00


	//----- nvinfo : EIATTR_KPARAM_INFO
	.align		4
.L_273:
        /*0058*/ 	.byte	0x04, 0x17
        /*005a*/ 	.short	(.L_275 - .L_274)
.L_274:
        /*005c*/ 	.word	0x00000000
        /*0060*/ 	.short	0x0003
        /*0062*/ 	.short	0x000c
        /*0064*/ 	.byte	0x00, 0xf0, 0x11, 0x00


	//----- nvinfo : EIATTR_KPARAM_INFO
	.align		4
.L_275:
        /*0068*/ 	.byte	0x04, 0x17
        /*006a*/ 	.short	(.L_277 - .L_276)
.L_276:
        /*006c*/ 	.word	0x00000000
        /*0070*/ 	.short	0x0002
        /*0072*/ 	.short	0x0008
        /*0074*/ 	.byte	0x00, 0xf0, 0x11, 0x00


	//----- nvinfo : EIATTR_KPARAM_INFO
	.align		4
.L_277:
        /*0078*/ 	.byte	0x04, 0x17
        /*007a*/ 	.short	(.L_279 - .L_278)
.L_278:
        /*007c*/ 	.word	0x00000000
        /*0080*/ 	.short	0x0001
        /*0082*/ 	.short	0x0004
        /*0084*/ 	.byte	0x00, 0xf0, 0x11, 0x00


	//----- nvinfo : EIATTR_KPARAM_INFO
	.align		4
.L_279:
        /*0088*/ 	.byte	0x04, 0x17
        /*008a*/ 	.short	(.L_281 - .L_280)
.L_280:
        /*008c*/ 	.word	0x00000000
        /*0090*/ 	.short	0x0000
        /*0092*/ 	.short	0x0000
        /*0094*/ 	.byte	0x00, 0xf0, 0x11, 0x00


	//----- nvinfo : EIATTR_SPARSE_MMA_MASK
	.align		4
.L_281:
        /*0098*/ 	.byte	0x03, 0x50
        /*009a*/ 	.short	0x0000


	//----- nvinfo : EIATTR_MAXREG_COUNT
	.align		4
        /*009c*/ 	.byte	0x03, 0x1b
        /*009e*/ 	.short	0x00ff


	//----- nvinfo : EIATTR_MERCURY_ISA_VERSION
	.align		4
        /*00a0*/ 	.byte	0x03, 0x5f
        /*00a2*/ 	.short	0x0101


	//----- nvinfo : EIATTR_VRC_CTA_INIT_COUNT
	.align		4
        /*00a4*/ 	.byte	0x02, 0x4a
	.zero		1
	.zero		1


	//----- nvinfo : EIATTR_EXIT_INSTR_OFFSETS
	.align		4
        /*00a8*/ 	.byte	0x04, 0x1c
        /*00aa*/ 	.short	(.L_283 - .L_282)


	//   ....[0]....
.L_282:
        /*00ac*/ 	.word	0x00000070


	//   ....[1]....
        /*00b0*/ 	.word	0x00000490


	//----- nvinfo : EIATTR_CRS_STACK_SIZE
	.align		4
.L_283:
        /*00b4*/ 	.byte	0x04, 0x1e
        /*00b6*/ 	.short	(.L_285 - .L_284)
.L_284:
        /*00b8*/ 	.word	0x00000000


	//----- nvinfo : EIATTR_CBANK_PARAM_SIZE
	.align		4
.L_285:
        /*00bc*/ 	.byte	0x03, 0x19
        /*00be*/ 	.short	0x0038


	//----- nvinfo : EIATTR_PARAM_CBANK
	.align		4
        /*00c0*/ 	.byte	0x04, 0x0a
        /*00c2*/ 	.short	(.L_287 - .L_286)
	.align		4
.L_286:
        /*00c4*/ 	.word	index@(.nv.constant0.UpdateAdamOptimizer)
        /*00c8*/ 	.short	0x0380
        /*00ca*/ 	.short	0x0038


	//----- nvinfo : EIATTR_SW_WAR
	.align		4
.L_287:
        /*00cc*/ 	.byte	0x04, 0x36
        /*00ce*/ 	.short	(.L_289 - .L_288)
.L_288:
        /*00d0*/ 	.word	0x00000008
.L_289:


//--------------------- .nv.info.Sum              --------------------------
	.section	.nv.info.Sum,"",@"SHT_CUDA_INFO"
	.sectionflags	@""
	.align	4


	//----- nvinfo : EIATTR_CUDA_API_VERSION
	.align		4
        /*0000*/ 	.byte	0x04, 0x37
        /*0002*/ 	.short	(.L_291 - .L_290)
.L_290:
        /*0004*/ 	.word	0x00000082


	//----- nvinfo : EIATTR_KPARAM_INFO
	.align		4
.L_291:
        /*0008*/ 	.byte	0x04, 0x17
        /*000a*/ 	.short	(.L_293 - .L_292)
.L_292:
        /*000c*/ 	.word	0x00000000
        /*0010*/ 	.short	0x0003
        /*0012*/ 	.short	0x0018
        /*0014*/ 	.byte	0x00, 0xf5, 0x21, 0x00


	//----- nvinfo : EIATTR_KPARAM_INFO
	.align		4
.L_293:
        /*0018*/ 	.byte	0x04, 0x17
        /*001a*/ 	.short	(.L_295 - .L_294)
.L_294:
        /*001c*/ 	.word	0x00000000
        /*0020*/ 	.short	0x0002
        /*0022*/ 	.short	0x0010
        /*0024*/ 	.byte	0x00, 0xf5, 0x21, 0x00


	//----- nvinfo : EIATTR_KPARAM_INFO
	.align		4
.L_295:
        /*0028*/ 	.byte	0x04, 0x17
        /*002a*/ 	.short	(.L_297 - .L_296)
.L_296:
        /*002c*/ 	.word	0x00000000
        /*0030*/ 	.short	0x0001
        /*0032*/ 	.short	0x0008
        /*0034*/ 	.byte	0x00, 0xf5, 0x21, 0x00


	//----- nvinfo : EIATTR_KPARAM_INFO
	.align		4
.L_297:
        /*0038*/ 	.byte	0x04, 0x17
        /*003a*/ 	.short	(.L_299 - .L_298)
.L_298:
        /*003c*/ 	.word	0x00000000
        /*0040*/ 	.short	0x0000
        /*0042*/ 	.short	0x0000
        /*0044*/ 	.byte	0x00, 0xf0, 0x11, 0x00


	//----- nvinfo : EIATTR_SPARSE_MMA_MASK
	.align		4
.L_299:
        /*0048*/ 	.byte	0x03, 0x50
        /*004a*/ 	.short	0x0000


	//----- nvinfo : EIATTR_MAXREG_COUNT
	.align		4
        /*004c*/ 	.byte	0x03, 0x1b
        /*004e*/ 	.short	0x00ff


	//----- nvinfo : EIATTR_MERCURY_ISA_VERSION
	.align		4
        /*0050*/ 	.byte	0x03, 0x5f
        /*0052*/ 	.short	0x0101


	//----- nvinfo : EIATTR_VRC_CTA_INIT_COUNT
	.align		4
        /*0054*/ 	.byte	0x02, 0x4a
	.zero		1
	.zero		1


	//----- nvinfo : EIATTR_EXIT_INSTR_OFFSETS
	.align		4
        /*0058*/ 	.byte	0x04, 0x1c
        /*005a*/ 	.short	(.L_301 - .L_300)


	//   ....[0]....
.L_300:
        /*005c*/ 	.word	0x00000070


	//   ....[1]....
        /*0060*/ 	.word	0x00000180


	//----- nvinfo : EIATTR_CRS_STACK_SIZE
	.align		4
.L_301:
        /*0064*/ 	.byte	0x04, 0x1e
        /*0066*/ 	.short	(.L_303 - .L_302)
.L_302:
        /*0068*/ 	.word	0x00000000


	//----- nvinfo : EIATTR_CBANK_PARAM_SIZE
	.align		4
.L_303:
        /*006c*/ 	.byte	0x03, 0x19
        /*006e*/ 	.short	0x0020


	//----- nvinfo : EIATTR_PARAM_CBANK
	.align		4
        /*0070*/ 	.byte	0x04, 0x0a
        /*0072*/ 	.short	(.L_305 - .L_304)
	.align		4
.L_304:
        /*0074*/ 	.word	index@(.nv.constant0.Sum)
        /*0078*/ 	.short	0x0380
        /*007a*/ 	.short	0x0020


	//----- nvinfo : EIATTR_SW_WAR
	.align		4
.L_305:
        /*007c*/ 	.byte	0x04, 0x36
        /*007e*/ 	.short	(.L_307 - .L_306)
.L_306:
        /*0080*/ 	.word	0x00000008
.L_307:


//--------------------- .nv.callgraph             --------------------------
	.section	.nv.callgraph,"",@"SHT_CUDA_CALLGRAPH"
	.align	4
	.sectionentsize	8
	.align		4
        /*0000*/ 	.word	0x00000000
	.align		4
        /*0004*/ 	.word	0xffffffff
	.align		4
        /*0008*/ 	.word	0x00000000
	.align		4
        /*000c*/ 	.word	0xfffffffe
	.align		4
        /*0010*/ 	.word	0x00000000
	.align		4
        /*0014*/ 	.word	0xfffffffd
	.align		4
        /*0018*/ 	.word	0x00000000
	.align		4
        /*001c*/ 	.word	0xfffffffc


//--------------------- .text.Split               --------------------------
	.section	.text.Split,"ax",@progbits
	.align	128
        .global         Split
        .type           Split,@function
        .size           Split,(.L_x_138 - Split)
        .other          Split,@"STO_CUDA_ENTRY STV_DEFAULT"
Split:
.text.Split:
[----:B------:R-:W-:Y:S01]  /*0000*/  LDC R1, c[0x0][0x37c] ;  /* 0x0000df00ff017b82 */ /* 0x000fe20000000800 */
[----:B------:R-:W0:Y:S07]  /*0010*/  S2R R0, SR_TID.X ;  /* 0x0000000000007919 */ /* 0x000e2e0000002100 */
[----:B------:R-:W0:Y:S01]  /*0020*/  S2UR UR4, SR_CTAID.X ;  /* 0x00000000000479c3 */ /* 0x000e220000002500 */
[----:B------:R-:W1:Y:S07]  /*0030*/  LDCU UR5, c[0x0][0x380] ;  /* 0x00007000ff0577ac */ /* 0x000e6e0008000800 */
[----:B------:R-:W0:Y:S02]  /*0040*/  LDC R5, c[0x0][0x360] ;  /* 0x0000d800ff057b82 */ /* 0x000e240000000800 */
[----:B0-----:R-:W-:-:S05]  /*0050*/  IMAD R5, R5, UR4, R0 ;  /* 0x0000000405057c24 */ /* 0x001fca000f8e0200 */
[----:B-1----:R-:W-:-:S13]  /*0060*/  ISETP.GE.AND P0, PT, R5, UR5, PT ;  /* 0x0000000505007c0c */ /* 0x002fda000bf06270 */
[----:B------:R-:W-:Y:S05]  /*0070*/  @P0 EXIT ;  /* 0x000000000000094d */ /* 0x000fea0003800000 */
[----:B------:R-:W0:Y:S01]  /*0080*/  LDC R4, c[0x0][0x390] ;  /* 0x0000e400ff047b82 */ /* 0x000e220000000800 */
[----:B------:R-:W1:Y:S01]  /*0090*/  LDCU UR6, c[0x0][0x3a0] ;  /* 0x00007400ff0677ac */ /* 0x000e620008000800 */
[----:B------:R-:W2:Y:S01]  /*00a0*/  LDCU.64 UR4, c[0x0][0x358] ;  /* 0x00006b00ff0477ac */ /* 0x000ea20008000a00 */
[----:B0-----:R-:W-:-:S04]  /*00b0*/  IABS R7, R4 ;  /* 0x0000000400077213 */ /* 0x001fc80000000000 */
[----:B------:R-:W0:Y:S08]  /*00c0*/  I2F.RP R0, R7 ;  /* 0x0000000700007306 */ /* 0x000e300000209400 */
[----:B0-----:R-:W0:Y:S02]  /*00d0*/  MUFU.RCP R0, R0 ;  /* 0x0000000000007308 */ /* 0x001e240000001000 */
[----:B0-----:R-:W-:-:S06]  /*00e0*/  IADD3 R2, PT, PT, R0, 0xffffffe, RZ ;  /* 0x0ffffffe00027810 */ /* 0x001fcc0007ffe0ff */
[----:B------:R0:W3:Y:S02]  /*00f0*/  F2I.FTZ.U32.TRUNC.NTZ R3, R2 ;  /* 0x0000000200037305 */ /* 0x0000e4000021f000 */
[----:B0-----:R-:W-:Y:S02]  /*0100*/  HFMA2 R2, -RZ, RZ, 0, 0 ;  /* 0x00000000ff027431 */ /* 0x001fe400000001ff */
[----:B---3--:R-:W-:-:S04]  /*0110*/  IMAD.MOV R6, RZ, RZ, -R3 ;  /* 0x000000ffff067224 */ /* 0x008fc800078e0a03 */
[----:B------:R-:W-:Y:S01]  /*0120*/  IMAD R9, R6, R7, RZ ;  /* 0x0000000706097224 */ /* 0x000fe200078e02ff */
[----:B------:R-:W-:-:S03]  /*0130*/  IABS R6, R5 ;  /* 0x0000000500067213 */ /* 0x000fc60000000000 */
[----:B------:R-:W-:-:S06]  /*0140*/  IMAD.HI.U32 R3, R3, R9, R2 ;  /* 0x0000000903037227 */ /* 0x000fcc00078e0002 */
[----:B------:R-:W-:-:S04]  /*0150*/  IMAD.HI.U32 R3, R3, R6, RZ ;  /* 0x0000000603037227 */ /* 0x000fc800078e00ff */
[----:B------:R-:W-:-:S04]  /*0160*/  IMAD.MOV R0, RZ, RZ, -R3 ;  /* 0x000000ffff007224 */ /* 0x000fc800078e0a03 */
[----:B------:R-:W-:-:S05]  /*0170*/  IMAD R0, R7, R0, R6 ;  /* 0x0000000007007224 */ /* 0x000fca00078e0206 */
[----:B------:R-:W-:-:S13]  /*0180*/  ISETP.GT.U32.AND P2, PT, R7, R0, PT ;  /* 0x000000000700720c */ /* 0x000fda0003f44070 */
[-C--:B------:R-:W-:Y:S01]  /*0190*/  @!P2 IADD3 R0, PT, PT, R0, -R7.reuse, RZ ;  /* 0x800000070000a210 */ /* 0x080fe20007ffe0ff */
[----:B------:R-:W-:Y:S01]  /*01a0*/  @!P2 VIADD R3, R3, 0x1 ;  /* 0x000000010303a836 */ /* 0x000fe20000000000 */
[----:B------:R-:W-:Y:S02]  /*01b0*/  ISETP.NE.AND P2, PT, R4, RZ, PT ;  /* 0x000000ff0400720c */ /* 0x000fe40003f45270 */
[----:B------:R-:W-:Y:S02]  /*01c0*/  ISETP.GE.U32.AND P0, PT, R0, R7, PT ;  /* 0x000000070000720c */ /* 0x000fe40003f06070 */
[----:B------:R-:W-:-:S04]  /*01d0*/  LOP3.LUT R0, R5, R4, RZ, 0x3c, !PT ;  /* 0x0000000405007212 */ /* 0x000fc800078e3cff */
[----:B------:R-:W-:-:S07]  /*01e0*/  ISETP.GE.AND P1, PT, R0, RZ, PT ;  /* 0x000000ff0000720c */ /* 0x000fce0003f26270 */
[----:B------:R-:W-:-:S04]  /*01f0*/  @P0 IADD3 R3, PT, PT, R3, 0x1, RZ ;  /* 0x0000000103030810 */ /* 0x000fc80007ffe0ff */
[----:B------:R-:W-:-:S05]  /*0200*/  MOV R7, R3 ;  /* 0x0000000300077202 */ /* 0x000fca0000000f00 */
[----:B------:R-:W-:Y:S01]  /*0210*/  @!P1 IMAD.MOV R7, RZ, RZ, -R7 ;  /* 0x000000ffff079224 */ /* 0x000fe200078e0a07 */
[----:B------:R-:W-:-:S04]  /*0220*/  @!P2 LOP3.LUT R7, RZ, R4, RZ, 0x33, !PT ;  /* 0x00000004ff07a212 */ /* 0x000fc800078e33ff */
[----:B------:R-:W-:-:S05]  /*0230*/  IADD3 R0, PT, PT, -R7, RZ, RZ ;  /* 0x000000ff07007210 */ /* 0x000fca0007ffe1ff */
[----:B------:R-:W-:-:S05]  /*0240*/  IMAD R0, R4, R0, R5 ;  /* 0x0000000004007224 */ /* 0x000fca00078e0205 */
[----:B-1----:R-:W-:-:S13]  /*0250*/  ISETP.GE.AND P0, PT, R0, UR6, PT ;  /* 0x0000000600007c0c */ /* 0x002fda000bf06270 */
[----:B--2---:R-:W-:Y:S05]  /*0260*/  @P0 BRA `(.L_x_0) ;  /* 0x0000000000200947 */ /* 0x004fea0003800000 */
[----:B------:R-:W0:Y:S02]  /*0270*/  LDC.64 R2, c[0x0][0x388] ;  /* 0x0000e200ff027b82 */ /* 0x000e240000000a00 */
[----:B0-----:R-:W-:-:S06]  /*0280*/  IMAD.WIDE R2, R5, 0x4, R2 ;  /* 0x0000000405027825 */ /* 0x001fcc00078e0202 */
[----:B------:R-:W0:Y:S01]  /*0290*/  LDC.64 R4, c[0x0][0x398] ;  /* 0x0000e600ff047b82 */ /* 0x000e220000000a00 */
[----:B------:R-:W2:Y:S01]  /*02a0*/  LDG.E.CONSTANT R3, desc[UR4][R2.64] ;  /* 0x0000000402037981 */ /* 0x000ea2000c1e9900 */
[----:B------:R-:W-:-:S04]  /*02b0*/  IMAD R7, R7, UR6, R0 ;  /* 0x0000000607077c24 */ /* 0x000fc8000f8e0200 */
[----:B0-----:R-:W-:-:S05]  /*02c0*/  IMAD.WIDE R4, R7, 0x4, R4 ;  /* 0x0000000407047825 */ /* 0x001fca00078e0204 */
[----:B--2---:R-:W-:Y:S01]  /*02d0*/  STG.E desc[UR4][R4.64], R3 ;  /* 0x0000000304007986 */ /* 0x004fe2000c101904 */
[----:B------:R-:W-:Y:S05]  /*02e0*/  EXIT ;  /* 0x000000000000794d */ /* 0x000fea0003800000 */
.L_x_0:
[----:B------:R-:W0:Y:S01]  /*02f0*/  LDC.64 R2, c[0x0][0x388] ;  /* 0x0000e200ff027b82 */ /* 0x000e220000000a00 */
[----:B------:R-:W1:Y:S01]  /*0300*/  LDCU UR7, c[0x0][0x3b0] ;  /* 0x00007600ff0777ac */ /* 0x000e620008000800 */
[----:B0-----:R-:W-:-:S06]  /*0310*/  IMAD.WIDE R4, R5, 0x4, R2 ;  /* 0x0000000405047825 */ /* 0x001fcc00078e0202 */
[----:B------:R-:W0:Y:S01]  /*0320*/  LDC.64 R2, c[0x0][0x3a8] ;  /* 0x0000ea00ff027b82 */ /* 0x000e220000000a00 */
[----:B------:R-:W2:Y:S01]  /*0330*/  LDG.E.CONSTANT R5, desc[UR4][R4.64] ;  /* 0x0000000404057981 */ /* 0x000ea2000c1e9900 */
[----:B------:R-:W-:-:S05]  /*0340*/  IADD3 R0, PT, PT, R0, -UR6, RZ ;  /* 0x8000000600007c10 */ /* 0x000fca000fffe0ff */
[----:B-1----:R-:W-:-:S04]  /*0350*/  IMAD R7, R7, UR7, R0 ;  /* 0x0000000707077c24 */ /* 0x002fc8000f8e0200 */
[----:B0-----:R-:W-:-:S05]  /*0360*/  IMAD.WIDE R2, R7, 0x4, R2 ;  /* 0x0000000407027825 */ /* 0x001fca00078e0202 */
[----:B--2---:R-:W-:Y:S01]  /*0370*/  STG.E desc[UR4][R2.64], R5 ;  /* 0x0000000502007986 */ /* 0x004fe2000c101904 */
[----:B------:R-:W-:Y:S05]  /*0380*/  EXIT ;  /* 0x000000000000794d */ /* 0x000fea0003800000 */
.L_x_1:
[----:B------:R-:W-:-:S00]  /*0390*/  BRA `(.L_x_1) ;  /* 0xfffffffc00fc7947 */ /* 0x000fc0000383ffff */
[----:B------:R-:W-:-:S00]  /*03a0*/  NOP ;  /* 0x0000000000007918 */ /* 0x000fc00000000000 */
        /* <DEDUP_REMOVED lines=13> */
.L_x_138:


//--------------------- .text.Concatenate         --------------------------
	.section	.text.Concatenate,"ax",@progbits
	.align	128
        .global         Concatenate
        .type           Concatenate,@function
        .size           Concatenate,(.L_x_139 - Concatenate)
        .other          Concatenate,@"STO_CUDA_ENTRY STV_DEFAULT"
Concatenate:
.text.Concatenate:
        /* <DEDUP_REMOVED lines=16> */
[----:B0-----:R-:W-:Y:S01]  /*0100*/  IMAD.MOV.U32 R2, RZ, RZ, RZ ;  /* 0x000000ffff027224 */ /* 0x001fe200078e00ff */
[----:B---3--:R-:W-:-:S05]  /*0110*/  IADD3 R6, PT, PT, RZ, -R3, RZ ;  /* 0x80000003ff067210 */ /* 0x008fca0007ffe0ff */
[----:B------:R-:W-:Y:S01]  /*0120*/  IMAD R9, R6, R5, RZ ;  /* 0x0000000506097224 */ /* 0x000fe200078e02ff */
[----:B------:R-:W-:-:S03]  /*0130*/  IABS R6, R0 ;  /* 0x0000000000067213 */ /* 0x000fc60000000000 */
[----:B------:R-:W-:Y:S01]  /*0140*/  IMAD.HI.U32 R3, R3, R9, R2 ;  /* 0x0000000903037227 */ /* 0x000fe200078e0002 */
[----:B------:R-:W-:-:S04]  /*0150*/  LOP3.LUT R2, R0, R7, RZ, 0x3c, !PT ;  /* 0x0000000700027212 */ /* 0x000fc800078e3cff */
[----:B------:R-:W-:Y:S01]  /*0160*/  ISETP.GE.AND P1, PT, R2, RZ, PT ;  /* 0x000000ff0200720c */ /* 0x000fe20003f26270 */
[----:B------:R-:W-:-:S05]  /*0170*/  IMAD.HI.U32 R3, R3, R6, RZ ;  /* 0x0000000603037227 */ /* 0x000fca00078e00ff */
[----:B------:R-:W-:-:S05]  /*0180*/  IADD3 R4, PT, PT, -R3, RZ, RZ ;  /* 0x000000ff03047210 */ /* 0x000fca0007ffe1ff */
[----:B------:R-:W-:-:S05]  /*0190*/  IMAD R4, R5, R4, R6 ;  /* 0x0000000405047224 */ /* 0x000fca00078e0206 */
[----:B------:R-:W-:-:S13]  /*01a0*/  ISETP.GT.U32.AND P2, PT, R5, R4, PT ;  /* 0x000000040500720c */ /* 0x000fda0003f44070 */
[----:B------:R-:W-:Y:S01]  /*01b0*/  @!P2 IMAD.IADD R4, R4, 0x1, -R5 ;  /* 0x000000010404a824 */ /* 0x000fe200078e0a05 */
[----:B------:R-:W-:Y:S02]  /*01c0*/  @!P2 IADD3 R3, PT, PT, R3, 0x1, RZ ;  /* 0x000000010303a810 */ /* 0x000fe40007ffe0ff */
[----:B------:R-:W-:Y:S02]  /*01d0*/  ISETP.NE.AND P2, PT, R7, RZ, PT ;  /* 0x000000ff0700720c */ /* 0x000fe40003f45270 */
[----:B------:R-:W-:-:S13]  /*01e0*/  ISETP.GE.U32.AND P0, PT, R4, R5, PT ;  /* 0x000000050400720c */ /* 0x000fda0003f06070 */
[----:B------:R-:W-:-:S05]  /*01f0*/  @P0 VIADD R3, R3, 0x1 ;  /* 0x0000000103030836 */ /* 0x000fca0000000000 */
[----:B------:R-:W-:-:S05]  /*0200*/  MOV R8, R3 ;  /* 0x0000000300087202 */ /* 0x000fca0000000f00 */
[----:B------:R-:W-:Y:S01]  /*0210*/  @!P1 IMAD.MOV R8, RZ, RZ, -R8 ;  /* 0x000000ffff089224 */ /* 0x000fe200078e0a08 */
[----:B------:R-:W-:-:S04]  /*0220*/  @!P2 LOP3.LUT R8, RZ, R7, RZ, 0x33, !PT ;  /* 0x00000007ff08a212 */ /* 0x000fc800078e33ff */
[----:B------:R-:W-:-:S05]  /*0230*/  IADD3 R2, PT, PT, -R8, RZ, RZ ;  /* 0x000000ff08027210 */ /* 0x000fca0007ffe1ff */
[----:B------:R-:W-:-:S05]  /*0240*/  IMAD R11, R7, R2, R0 ;  /* 0x00000002070b7224 */ /* 0x000fca00078e0200 */
[----:B-1----:R-:W-:-:S13]  /*0250*/  ISETP.GE.AND P0, PT, R11, UR6, PT ;  /* 0x000000060b007c0c */ /* 0x002fda000bf06270 */
[----:B------:R-:W0:Y:S01]  /*0260*/  @!P0 LDC.64 R2, c[0x0][0x398] ;  /* 0x0000e600ff028b82 */ /* 0x000e220000000a00 */
[----:B------:R-:W-:-:S07]  /*0270*/  @!P0 IMAD R5, R8, UR6, R11 ;  /* 0x0000000608058c24 */ /* 0x000fce000f8e020b */
[----:B------:R-:W1:Y:S01]  /*0280*/  @P0 LDC R7, c[0x0][0x3b0] ;  /* 0x0000ec00ff070b82 */ /* 0x000e620000000800 */
[----:B0-----:R-:W-:-:S07]  /*0290*/  @!P0 IMAD.WIDE R2, R5, 0x4, R2 ;  /* 0x0000000405028825 */ /* 0x001fce00078e0202 */
[----:B------:R-:W0:Y:S01]  /*02a0*/  @P0 LDC.64 R4, c[0x0][0x3a8] ;  /* 0x0000ea00ff040b82 */ /* 0x000e220000000a00 */
[----:B--2---:R-:W2:Y:S01]  /*02b0*/  @!P0 LDG.E.CONSTANT R9, desc[UR4][R2.64] ;  /* 0x0000000402098981 */ /* 0x004ea2000c1e9900 */
[----:B------:R-:W-:-:S04]  /*02c0*/  @P0 VIADD R6, R11, -UR6 ;  /* 0x800000060b060c36 */ /* 0x000fc80008000000 */
[----:B-1----:R-:W-:-:S04]  /*02d0*/  @P0 IMAD R7, R8, R7, R6 ;  /* 0x0000000708070224 */ /* 0x002fc800078e0206 */
[----:B0-----:R-:W-:Y:S02]  /*02e0*/  @P0 IMAD.WIDE R4, R7, 0x4, R4 ;  /* 0x0000000407040825 */ /* 0x001fe400078e0204 */
[----:B------:R-:W0:Y:S03]  /*02f0*/  LDC.64 R6, c[0x0][0x388] ;  /* 0x0000e200ff067b82 */ /* 0x000e260000000a00 */
[----:B------:R-:W2:Y:S01]  /*0300*/  @P0 LDG.E.CONSTANT R9, desc[UR4][R4.64] ;  /* 0x0000000404090981 */ /* 0x000ea2000c1e9900 */
[----:B0-----:R-:W-:-:S05]  /*0310*/  IMAD.WIDE R6, R0, 0x4, R6 ;  /* 0x0000000400067825 */ /* 0x001fca00078e0206 */
[----:B--2---:R-:W-:Y:S01]  /*0320*/  STG.E desc[UR4][R6.64], R9 ;  /* 0x0000000906007986 */ /* 0x004fe2000c101904 */
[----:B------:R-:W-:Y:S05]  /*0330*/  EXIT ;  /* 0x000000000000794d */ /* 0x000fea0003800000 */
.L_x_2:
        /* <DEDUP_REMOVED lines=12> */
.L_x_139:


//--------------------- .text.ComputeBinaryCrossentropyLossFromCategoryIndexes --------------------------
	.section	.text.ComputeBinaryCrossentropyLossFromCategoryIndexes,"ax",@progbits
	.align	128
        .global         ComputeBinaryCrossentropyLossFromCategoryIndexes
        .type           ComputeBinaryCrossentropyLossFromCategoryIndexes,@function
        .size           ComputeBinaryCrossentropyLossFromCategoryIndexes,(.L_x_134 - ComputeBinaryCrossentropyLossFromCategoryIndexes)
        .other          ComputeBinaryCrossentropyLossFromCategoryIndexes,@"STO_CUDA_ENTRY STV_DEFAULT"
ComputeBinaryCrossentropyLossFromCategoryIndexes:
.text.ComputeBinaryCrossentropyLossFromCategoryIndexes:
        /* <DEDUP_REMOVED lines=8> */
[----:B------:R-:W0:Y:S01]  /*0080*/  LDCU UR5, c[0x0][0x384] ;  /* 0x00007080ff0577ac */ /* 0x000e220008000800 */
[----:B------:R-:W-:Y:S01]  /*0090*/  HFMA2 R3, -RZ, RZ, 0, 0 ;  /* 0x00000000ff037431 */ /* 0x000fe200000001ff */
[----:B------:R-:W1:Y:S01]  /*00a0*/  LDCU.64 UR10, c[0x0][0x358] ;  /* 0x00006b00ff0a77ac */ /* 0x000e620008000a00 */
[----:B0-----:R-:W-:-:S09]  /*00b0*/  UISETP.GE.AND UP0, UPT, UR5, 0x1, UPT ;  /* 0x000000010500788c */ /* 0x001fd2000bf06270 */
[----:B-1----:R-:W-:Y:S05]  /*00c0*/  BRA.U !UP0, `(.L_x_3) ;  /* 0x0000001108687547 */ /* 0x002fea000b800000 */
[----:B------:R-:W0:Y:S02]  /*00d0*/  LDC.64 R6, c[0x0][0x390] ;  /* 0x0000e400ff067b82 */ /* 0x000e240000000a00 */
[----:B0-----:R-:W-:-:S05]  /*00e0*/  IMAD.WIDE R6, R2, 0x4, R6 ;  /* 0x0000000402067825 */ /* 0x001fca00078e0206 */
[----:B------:R0:W5:Y:S01]  /*00f0*/  LDG.E.CONSTANT R0, desc[UR10][R6.64] ;  /* 0x0000000a06007981 */ /* 0x000162000c1e9900 */
[----:B------:R-:W-:Y:S02]  /*0100*/  UISETP.GE.U32.AND UP0, UPT, UR5, 0x4, UPT ;  /* 0x000000040500788c */ /* 0x000fe4000bf06070 */
[----:B------:R-:W-:Y:S01]  /*0110*/  IMAD R4, R2, UR5, RZ ;  /* 0x0000000502047c24 */ /* 0x000fe2000f8e02ff */
[----:B------:R-:W-:Y:S01]  /*0120*/  MOV R3, RZ ;  /* 0x000000ff00037202 */ /* 0x000fe20000000f00 */
[----:B------:R-:W-:Y:S01]  /*0130*/  ULOP3.LUT UR8, UR5, 0x3, URZ, 0xc0, !UPT ;  /* 0x0000000305087892 */ /* 0x000fe2000f8ec0ff */
[----:B------:R-:W-:-:S04]  /*0140*/  UMOV UR4, URZ ;  /* 0x000000ff00047c82 */ /* 0x000fc80008000000 */
[----:B0-----:R-:W-:Y:S07]  /*0150*/  BRA.U !UP0, `(.L_x_4) ;  /* 0x00000009086c7547 */ /* 0x001fee000b800000 */
[----:B------:R-:W0:Y:S01]  /*0160*/  LDCU.64 UR6, c[0x0][0x398] ;  /* 0x00007300ff0677ac */ /* 0x000e220008000a00 */
[----:B-----5:R-:W-:Y:S01]  /*0170*/  IADD3 R14, PT, PT, -R0, RZ, RZ ;  /* 0x000000ff000e7210 */ /* 0x020fe20007ffe1ff */
[----:B------:R-:W-:Y:S01]  /*0180*/  IMAD.MOV.U32 R3, RZ, RZ, RZ ;  /* 0x000000ffff037224 */ /* 0x000fe200078e00ff */
[----:B------:R-:W-:Y:S01]  /*0190*/  MOV R5, R4 ;  /* 0x0000000400057202 */ /* 0x000fe20000000f00 */
[----:B------:R-:W-:-:S03]  /*01a0*/  ULOP3.LUT UR4, UR5, 0x7ffffffc, URZ, 0xc0, !UPT ;  /* 0x7ffffffc05047892 */ /* 0x000fc6000f8ec0ff */
[----:B------:R-:W-:Y:S01]  /*01b0*/  UMOV UR5, URZ ;  /* 0x000000ff00057c82 */ /* 0x000fe20008000000 */
[----:B0-----:R-:W-:-:S04]  /*01c0*/  UIADD3 UR6, UP0, UPT, UR6, 0x8, URZ ;  /* 0x0000000806067890 */ /* 0x001fc8000ff1e0ff */
[----:B------:R-:W-:-:S12]  /*01d0*/  UIADD3.X UR7, UPT, UPT, URZ, UR7, URZ, UP0, !UPT ;  /* 0x00000007ff077290 */ /* 0x000fd800087fe4ff */
.L_x_13:
[----:B------:R-:W-:Y:S02]  /*01e0*/  MOV R6, UR6 ;  /* 0x0000000600067c02 */ /* 0x000fe40008000f00 */
[----:B------:R-:W-:-:S03]  /*01f0*/  MOV R7, UR7 ;  /* 0x0000000700077c02 */ /* 0x000fc60008000f00 */
[----:B------:R-:W-:-:S05]  /*0200*/  IMAD.WIDE R10, R5, 0x4, R6 ;  /* 0x00000004050a7825 */ /* 0x000fca00078e0206 */
[----:B------:R-:W2:Y:S04]  /*0210*/  LDG.E.CONSTANT R8, desc[UR10][R10.64+-0x8] ;  /* 0xfffff80a0a087981 */ /* 0x000ea8000c1e9900 */
[----:B------:R0:W5:Y:S04]  /*0220*/  LDG.E.CONSTANT R6, desc[UR10][R10.64+-0x4] ;  /* 0xfffffc0a0a067981 */ /* 0x000168000c1e9900 */
[----:B------:R0:W5:Y:S04]  /*0230*/  LDG.E.CONSTANT R7, desc[UR10][R10.64] ;  /* 0x0000000a0a077981 */ /* 0x000168000c1e9900 */
[----:B------:R0:W5:Y:S01]  /*0240*/  LDG.E.CONSTANT R9, desc[UR10][R10.64+0x4] ;  /* 0x0000040a0a097981 */ /* 0x000162000c1e9900 */
[----:B------:R-:W-:Y:S01]  /*0250*/  ISETP.NE.AND P0, PT, R14, RZ, PT ;  /* 0x000000ff0e00720c */ /* 0x000fe20003f05270 */
[----:B------:R-:W-:-:S12]  /*0260*/  BSSY.RECONVERGENT B0, `(.L_x_5) ;  /* 0x000001f000007945 */ /* 0x000fd80003800200 */
[----:B--2---:R-:W-:-:S05]  /*0270*/  @P0 FADD R8, -R8, 1 ;  /* 0x3f80000008080421 */ /* 0x004fca0000000100 */
[----:B------:R-:W-:-:S13]  /*0280*/  FSETP.GT.AND P0, PT, R8, RZ, PT ;  /* 0x000000ff0800720b */ /* 0x000fda0003f04000 */
[----:B0-----:R-:W-:Y:S05]  /*0290*/  @!P0 BRA `(.L_x_6) ;  /* 0x00000000006c8947 */ /* 0x001fea0003800000 */
[----:B------:R-:W-:Y:S01]  /*02a0*/  FSETP.GEU.AND P0, PT, R8, 1.175494350822287508e-38, PT ;  /* 0x008000000800780b */ /* 0x000fe20003f0e000 */
[----:B------:R-:W-:-:S12]  /*02b0*/  HFMA2 R13, -RZ, RZ, 1.5048828125, 33.21875 ;  /* 0x3e055027ff0d7431 */ /* 0x000fd800000001ff */
[----:B------:R-:W-:-:S04]  /*02c0*/  @!P0 FMUL R8, R8, 8388608 ;  /* 0x4b00000008088820 */ /* 0x000fc80000400000 */
[----:B------:R-:W-:-:S05]  /*02d0*/  VIADD R10, R8, 0xc0d55555 ;  /* 0xc0d55555080a7836 */ /* 0x000fca0000000000 */
[----:B------:R-:W-:-:S04]  /*02e0*/  LOP3.LUT R11, R10, 0xff800000, RZ, 0xc0, !PT ;  /* 0xff8000000a0b7812 */ /* 0x000fc800078ec0ff */
[-C--:B------:R-:W-:Y:S02]  /*02f0*/  IADD3 R10, PT, PT, R8, -R11.reuse, RZ ;  /* 0x8000000b080a7210 */ /* 0x080fe40007ffe0ff */
[----:B------:R-:W-:-:S03]  /*0300*/  I2FP.F32.S32 R11, R11 ;  /* 0x0000000b000b7245 */ /* 0x000fc60000201400 */
[----:B------:R-:W-:Y:S01]  /*0310*/  FADD R12, R10, -1 ;  /* 0xbf8000000a0c7421 */ /* 0x000fe20000000000 */
[----:B------:R-:W-:Y:S02]  /*0320*/  FSEL R10, RZ, -23, P0 ;  /* 0xc1b80000ff0a7808 */ /* 0x000fe40000000000 */
[----:B------:R-:W-:Y:S01]  /*0330*/  ISETP.GT.U32.AND P0, PT, R8, 0x7f7fffff, PT ;  /* 0x7f7fffff0800780c */ /* 0x000fe20003f04070 */
[C---:B------:R-:W-:Y:S02]  /*0340*/  FFMA R13, R12.reuse, -R13, 0.14084610342979431152 ;  /* 0x3e1039f60c0d7423 */ /* 0x040fe4000000080d */
[----:B------:R-:W-:Y:S01]  /*0350*/  FFMA R10, R11, 1.1920928955078125e-07, R10 ;  /* 0x340000000b0a7823 */ /* 0x000fe2000000000a */
[----:B------:R-:W-:Y:S01]  /*0360*/  MOV R11, 0x7f800000 ;  /* 0x7f800000000b7802 */ /* 0x000fe20000000f00 */
[----:B------:R-:W-:-:S04]  /*0370*/  FFMA R13, R12, R13, -0.12148627638816833496 ;  /* 0xbdf8cdcc0c0d7423 */ /* 0x000fc8000000000d */
[----:B------:R-:W-:-:S04]  /*0380*/  FFMA R13, R12, R13, 0.13980610668659210205 ;  /* 0x3e0f29550c0d7423 */ /* 0x000fc8000000000d */
[----:B------:R-:W-:-:S04]  /*0390*/  FFMA R13, R12, R13, -0.16684235632419586182 ;  /* 0xbe2ad8b90c0d7423 */ /* 0x000fc8000000000d */
[----:B------:R-:W-:-:S04]  /*03a0*/  FFMA R13, R12, R13, 0.20012299716472625732 ;  /* 0x3e4ced0b0c0d7423 */ /* 0x000fc8000000000d */
[----:B------:R-:W-:-:S04]  /*03b0*/  FFMA R13, R12, R13, -0.24999669194221496582 ;  /* 0xbe7fff220c0d7423 */ /* 0x000fc8000000000d */
[----:B------:R-:W-:-:S04]  /*03c0*/  FFMA R13, R12, R13, 0.33333182334899902344 ;  /* 0x3eaaaa780c0d7423 */ /* 0x000fc8000000000d */
[----:B------:R-:W-:-:S04]  /*03d0*/  FFMA R13, R12, R13, -0.5 ;  /* 0xbf0000000c0d7423 */ /* 0x000fc8000000000d */
[----:B------:R-:W-:-:S04]  /*03e0*/  FMUL R13, R12, R13 ;  /* 0x0000000d0c0d7220 */ /* 0x000fc80000400000 */
[----:B------:R-:W-:-:S04]  /*03f0*/  FFMA R13, R12, R13, R12 ;  /* 0x0000000d0c0d7223 */ /* 0x000fc8000000000c */
[----:B------:R-:W-:Y:S01]  /*0400*/  FFMA R10, R10, 0.69314718246459960938, R13 ;  /* 0x3f3172180a0a7823 */ /* 0x000fe2000000000d */
[C---:B------:R-:W-:Y:S01]  /*0410*/  @P0 FFMA R10, R8.reuse, R11, +INF ;  /* 0x7f800000080a0423 */ /* 0x040fe2000000000b */
[----:B------:R-:W-:-:S04]  /*0420*/  FSETP.NEU.AND P0, PT, R8, RZ, PT ;  /* 0x000000ff0800720b */ /* 0x000fc80003f0d000 */
[----:B------:R-:W-:-:S05]  /*0430*/  FSEL R10, R10, -INF , P0 ;  /* 0xff8000000a0a7808 */ /* 0x000fca0000000000 */
[----:B------:R-:W-:-:S07]  /*0440*/  FADD R3, R3, -R10 ;  /* 0x8000000a03037221 */ /* 0x000fce0000000000 */
.L_x_6:
[----:B------:R-:W-:Y:S05]  /*0450*/  BSYNC.RECONVERGENT B0 ;  /* 0x0000000000007941 */ /* 0x000fea0003800200 */
.L_x_5:
[----:B------:R-:W-:Y:S01]  /*0460*/  UIADD3 UR9, UPT, UPT, UR5, 0x1, URZ ;  /* 0x0000000105097890 */ /* 0x000fe2000fffe0ff */
[----:B------:R-:W-:Y:S05]  /*0470*/  BSSY.RECONVERGENT B0, `(.L_x_7) ;  /* 0x0000020000007945 */ /* 0x000fea0003800200 */
[----:B------:R-:W-:-:S13]  /*0480*/  ISETP.NE.AND P0, PT, R0, UR9, PT ;  /* 0x0000000900007c0c */ /* 0x000fda000bf05270 */
[----:B-----5:R-:W-:-:S05]  /*0490*/  @P0 FADD R6, -R6, 1 ;  /* 0x3f80000006060421 */ /* 0x020fca0000000100 */
[----:B------:R-:W-:-:S13]  /*04a0*/  FSETP.GT.AND P0, PT, R6, RZ, PT ;  /* 0x000000ff0600720b */ /* 0x000fda0003f04000 */
[----:B------:R-:W-:Y:S05]  /*04b0*/  @!P0 BRA `(.L_x_8) ;  /* 0x00000000006c8947 */ /* 0x000fea0003800000 */
        /* <DEDUP_REMOVED lines=27> */
.L_x_8:
[----:B------:R-:W-:Y:S05]  /*0670*/  BSYNC.RECONVERGENT B0 ;  /* 0x0000000000007941 */ /* 0x000fea0003800200 */
.L_x_7:
[----:B------:R-:W-:Y:S01]  /*0680*/  UIADD3 UR9, UPT, UPT, UR5, 0x2, URZ ;  /* 0x0000000205097890 */ /* 0x000fe2000fffe0ff */
[----:B------:R-:W-:Y:S05]  /*0690*/  BSSY.RECONVERGENT B0, `(.L_x_9) ;  /* 0x0000020000007945 */ /* 0x000fea0003800200 */
[----:B------:R-:W-:-:S13]  /*06a0*/  ISETP.NE.AND P0, PT, R0, UR9, PT ;  /* 0x0000000900007c0c */ /* 0x000fda000bf05270 */
[----:B------:R-:W-:-:S05]  /*06b0*/  @P0 FADD R7, -R7, 1 ;  /* 0x3f80000007070421 */ /* 0x000fca0000000100 */
[----:B------:R-:W-:-:S13]  /*06c0*/  FSETP.GT.AND P0, PT, R7, RZ, PT ;  /* 0x000000ff0700720b */ /* 0x000fda0003f04000 */
[----:B------:R-:W-:Y:S05]  /*06d0*/  @!P0 BRA `(.L_x_10) ;  /* 0x00000000006c8947 */ /* 0x000fea0003800000 */
[----:B------:R-:W-:Y:S01]  /*06e0*/  FSETP.GEU.AND P0, PT, R7, 1.175494350822287508e-38, PT ;  /* 0x008000000700780b */ /* 0x000fe20003f0e000 */
[----:B------:R-:W-:-:S12]  /*06f0*/  HFMA2 R11, -RZ, RZ, 1.5048828125, 33.21875 ;  /* 0x3e055027ff0b7431 */ /* 0x000fd800000001ff */
[----:B------:R-:W-:-:S04]  /*0700*/  @!P0 FMUL R7, R7, 8388608 ;  /* 0x4b00000007078820 */ /* 0x000fc80000400000 */
[----:B------:R-:W-:-:S05]  /*0710*/  VIADD R6, R7, 0xc0d55555 ;  /* 0xc0d5555507067836 */ /* 0x000fca0000000000 */
[----:B------:R-:W-:-:S04]  /*0720*/  LOP3.LUT R8, R6, 0xff800000, RZ, 0xc0, !PT ;  /* 0xff80000006087812 */ /* 0x000fc800078ec0ff */
[----:B------:R-:W-:-:S05]  /*0730*/  IADD3 R6, PT, PT, R7, -R8, RZ ;  /* 0x8000000807067210 */ /* 0x000fca0007ffe0ff */
[----:B------:R-:W-:Y:S01]  /*0740*/  FADD R10, R6, -1 ;  /* 0xbf800000060a7421 */ /* 0x000fe20000000000 */
[----:B------:R-:W-:Y:S02]  /*0750*/  FSEL R6, RZ, -23, P0 ;  /* 0xc1b80000ff067808 */ /* 0x000fe40000000000 */
[----:B------:R-:W-:Y:S01]  /*0760*/  ISETP.GT.U32.AND P0, PT, R7, 0x7f7fffff, PT ;  /* 0x7f7fffff0700780c */ /* 0x000fe20003f04070 */
[----:B------:R-:W-:-:S04]  /*0770*/  FFMA R11, R10, -R11, 0.14084610342979431152 ;  /* 0x3e1039f60a0b7423 */ /* 0x000fc8000000080b */
[----:B------:R-:W-:-:S04]  /*0780*/  FFMA R11, R10, R11, -0.12148627638816833496 ;  /* 0xbdf8cdcc0a0b7423 */ /* 0x000fc8000000000b */
[----:B------:R-:W-:-:S04]  /*0790*/  FFMA R11, R10, R11, 0.13980610668659210205 ;  /* 0x3e0f29550a0b7423 */ /* 0x000fc8000000000b */
[----:B------:R-:W-:-:S04]  /*07a0*/  FFMA R11, R10, R11, -0.16684235632419586182 ;  /* 0xbe2ad8b90a0b7423 */ /* 0x000fc8000000000b */
[----:B------:R-:W-:-:S04]  /*07b0*/  FFMA R11, R10, R11, 0.20012299716472625732 ;  /* 0x3e4ced0b0a0b7423 */ /* 0x000fc8000000000b */
[----:B------:R-:W-:-:S04]  /*07c0*/  FFMA R11, R10, R11, -0.24999669194221496582 ;  /* 0xbe7fff220a0b7423 */ /* 0x000fc8000000000b */
[----:B------:R-:W-:-:S04]  /*07d0*/  FFMA R11, R10, R11, 0.33333182334899902344 ;  /* 0x3eaaaa780a0b7423 */ /* 0x000fc8000000000b */
[C---:B------:R-:W-:Y:S01]  /*07e0*/  FFMA R13, R10.reuse, R11, -0.5 ;  /* 0xbf0000000a0d7423 */ /* 0x040fe2000000000b */
[----:B------:R-:W-:Y:S02]  /*07f0*/  I2FP.F32.S32 R11, R8 ;  /* 0x00000008000b7245 */ /* 0x000fe40000201400 */
[----:B------:R-:W-:Y:S01]  /*0800*/  MOV R8, 0x7f800000 ;  /* 0x7f80000000087802 */ /* 0x000fe20000000f00 */
[C---:B------:R-:W-:Y:S02]  /*0810*/  FMUL R13, R10.reuse, R13 ;  /* 0x0000000d0a0d7220 */ /* 0x040fe40000400000 */
[----:B------:R-:W-:Y:S02]  /*0820*/  FFMA R6, R11, 1.1920928955078125e-07, R6 ;  /* 0x340000000b067823 */ /* 0x000fe40000000006 */
[----:B------:R-:W-:-:S04]  /*0830*/  FFMA R13, R10, R13, R10 ;  /* 0x0000000d0a0d7223 */ /* 0x000fc8000000000a */
[----:B------:R-:W-:Y:S01]  /*0840*/  FFMA R6, R6, 0.69314718246459960938, R13 ;  /* 0x3f31721806067823 */ /* 0x000fe2000000000d */
[C---:B------:R-:W-:Y:S01]  /*0850*/  @P0 FFMA R6, R7.reuse, R8, +INF ;  /* 0x7f80000007060423 */ /* 0x040fe20000000008 */
[----:B------:R-:W-:-:S04]  /*0860*/  FSETP.NEU.AND P0, PT, R7, RZ, PT ;  /* 0x000000ff0700720b */ /* 0x000fc80003f0d000 */
[----:B------:R-:W-:-:S05]  /*0870*/  FSEL R6, R6, -INF , P0 ;  /* 0xff80000006067808 */ /* 0x000fca0000000000 */
[----:B------:R-:W-:-:S07]  /*0880*/  FADD R3, R3, -R6 ;  /* 0x8000000603037221 */ /* 0x000fce0000000000 */
.L_x_10:
[----:B------:R-:W-:Y:S05]  /*0890*/  BSYNC.RECONVERGENT B0 ;  /* 0x0000000000007941 */ /* 0x000fea0003800200 */
.L_x_9:
        /* <DEDUP_REMOVED lines=33> */
.L_x_12:
[----:B------:R-:W-:Y:S05]  /*0ab0*/  BSYNC.RECONVERGENT B0 ;  /* 0x0000000000007941 */ /* 0x000fea0003800200 */
.L_x_11:
[----:B------:R-:W-:Y:S01]  /*0ac0*/  UIADD3 UR5, UPT, UPT, UR5, 0x4, URZ ;  /* 0x0000000405057890 */ /* 0x000fe2000fffe0ff */
[----:B------:R-:W-:Y:S01]  /*0ad0*/  VIADD R14, R14, 0x4 ;  /* 0x000000040e0e7836 */ /* 0x000fe20000000000 */
[----:B------:R-:W-:Y:S02]  /*0ae0*/  IADD3 R5, PT, PT, R5, 0x4, RZ ;  /* 0x0000000405057810 */ /* 0x000fe40007ffe0ff */
[----:B------:R-:W-:-:S09]  /*0af0*/  UISETP.NE.AND UP0, UPT, UR5, UR4, UPT ;  /* 0x000000040500728c */ /* 0x000fd2000bf05270 */
[----:B------:R-:W-:Y:S05]  /*0b00*/  BRA.U UP0, `(.L_x_13) ;  /* 0xfffffff500b47547 */ /* 0x000fea000b83ffff */
.L_x_4:
[----:B------:R-:W-:-:S09]  /*0b10*/  UISETP.NE.AND UP0, UPT, UR8, URZ, UPT ;  /* 0x000000ff0800728c */ /* 0x000fd2000bf05270 */
[----:B------:R-:W-:Y:S05]  /*0b20*/  BRA.U !UP0, `(.L_x_3) ;  /* 0x0000000508d07547 */ /* 0x000fea000b800000 */
[----:B------:R-:W-:-:S09]  /*0b30*/  UISETP.NE.AND UP0, UPT, UR8, 0x1, UPT ;  /* 0x000000010800788c */ /* 0x000fd2000bf05270 */
[----:B------:R-:W-:Y:S05]  /*0b40*/  BRA.U !UP0, `(.L_x_14) ;  /* 0x0000000508247547 */ /* 0x000fea000b800000 */
[----:B------:R-:W0:Y:S01]  /*0b50*/  LDC.64 R6, c[0x0][0x398] ;  /* 0x0000e600ff067b82 */ /* 0x000e220000000a00 */
[----:B------:R-:W-:-:S05]  /*0b60*/  IADD3 R5, PT, PT, R4, UR4, RZ ;  /* 0x0000000404057c10 */ /* 0x000fca000fffe0ff */
[----:B0-----:R-:W-:-:S05]  /*0b70*/  IMAD.WIDE R6, R5, 0x4, R6 ;  /* 0x0000000405067825 */ /* 0x001fca00078e0206 */
[----:B------:R-:W2:Y:S04]  /*0b80*/  LDG.E.CONSTANT R8, desc[UR10][R6.64] ;  /* 0x0000000a06087981 */ /* 0x000ea8000c1e9900 */
[----:B------:R0:W5:Y:S02]  /*0b90*/  LDG.E.CONSTANT R5, desc[UR10][R6.64+0x4] ;  /* 0x0000040a06057981 */ /* 0x000164000c1e9900 */
[----:B-----5:R-:W-:Y:S01]  /*0ba0*/  ISETP.NE.AND P0, PT, R0, UR4, PT ;  /* 0x0000000400007c0c */ /* 0x020fe2000bf05270 */
[----:B------:R-:W-:-:S12]  /*0bb0*/  BSSY.RECONVERGENT B0, `(.L_x_15) ;  /* 0x000001f000007945 */ /* 0x000fd80003800200 */
[----:B--2---:R-:W-:-:S05]  /*0bc0*/  @P0 FADD R8, -R8, 1 ;  /* 0x3f80000008080421 */ /* 0x004fca0000000100 */
[----:B------:R-:W-:-:S13]  /*0bd0*/  FSETP.GT.AND P0, PT, R8, RZ, PT ;  /* 0x000000ff0800720b */ /* 0x000fda0003f04000 */
[----:B0-----:R-:W-:Y:S05]  /*0be0*/  @!P0 BRA `(.L_x_16) ;  /* 0x00000000006c8947 */ /* 0x001fea0003800000 */
[----:B------:R-:W-:Y:S01]  /*0bf0*/  FSETP.GEU.AND P0, PT, R8, 1.175494350822287508e-38, PT ;  /* 0x008000000800780b */ /* 0x000fe20003f0e000 */
[----:B------:R-:W-:-:S12]  /*0c00*/  HFMA2 R10, -RZ, RZ, 1.5048828125, 33.21875 ;  /* 0x3e055027ff0a7431 */ /* 0x000fd800000001ff */
[----:B------:R-:W-:-:S05]  /*0c10*/  @!P0 FMUL R8, R8, 8388608 ;  /* 0x4b00000008088820 */ /* 0x000fca0000400000 */
[----:B------:R-:W-:-:S04]  /*0c20*/  IADD3 R6, PT, PT, R8, -0x3f2aaaab, RZ ;  /* 0xc0d5555508067810 */ /* 0x000fc80007ffe0ff */
[----:B------:R-:W-:-:S05]  /*0c30*/  LOP3.LUT R7, R6, 0xff800000, RZ, 0xc0, !PT ;  /* 0xff80000006077812 */ /* 0x000fca00078ec0ff */
[----:B------:R-:W-:Y:S01]  /*0c40*/  IMAD.IADD R6, R8, 0x1, -R7 ;  /* 0x0000000108067824 */ /* 0x000fe200078e0a07 */
[----:B------:R-:W-:-:S03]  /*0c50*/  I2FP.F32.S32 R7, R7 ;  /* 0x0000000700077245 */ /* 0x000fc60000201400 */
[----:B------:R-:W-:-:S04]  /*0c60*/  FADD R9, R6, -1 ;  /* 0xbf80000006097421 */ /* 0x000fc80000000000 */
        /* <DEDUP_REMOVED lines=8> */
[----:B------:R-:W-:Y:S02]  /*0cf0*/  FSEL R6, RZ, -23, P0 ;  /* 0xc1b80000ff067808 */ /* 0x000fe40000000000 */
[----:B------:R-:W-:Y:S01]  /*0d00*/  ISETP.GT.U32.AND P0, PT, R8, 0x7f7fffff, PT ;  /* 0x7f7fffff0800780c */ /* 0x000fe20003f04070 */
[----:B------:R-:W-:Y:S02]  /*0d10*/  FMUL R10, R9, R10 ;  /* 0x0000000a090a7220 */ /* 0x000fe40000400000 */
[----:B------:R-:W-:Y:S01]  /*0d20*/  FFMA R6, R7, 1.1920928955078125e-07, R6 ;  /* 0x3400000007067823 */ /* 0x000fe20000000006 */
[----:B------:R-:W-:Y:S01]  /*0d30*/  MOV R7, 0x7f800000 ;  /* 0x7f80000000077802 */ /* 0x000fe20000000f00 */
[----:B------:R-:W-:-:S04]  /*0d40*/  FFMA R9, R9, R10, R9 ;  /* 0x0000000a09097223 */ /* 0x000fc80000000009 */
[----:B------:R-:W-:-:S04]  /*0d50*/  FFMA R6, R6, 0.69314718246459960938, R9 ;  /* 0x3f31721806067823 */ /* 0x000fc80000000009 */
[C---:B------:R-:W-:Y:S01]  /*0d60*/  @P0 FFMA R6, R8.reuse, R7, +INF ;  /* 0x7f80000008060423 */ /* 0x040fe20000000007 */
[----:B------:R-:W-:-:S04]  /*0d70*/  FSETP.NEU.AND P0, PT, R8, RZ, PT ;  /* 0x000000ff0800720b */ /* 0x000fc80003f0d000 */
[----:B------:R-:W-:-:S05]  /*0d80*/  FSEL R6, R6, -INF , P0 ;  /* 0xff80000006067808 */ /* 0x000fca0000000000 */
[----:B------:R-:W-:-:S07]  /*0d90*/  FADD R3, R3, -R6 ;  /* 0x8000000603037221 */ /* 0x000fce0000000000 */
.L_x_16:
[----:B------:R-:W-:Y:S05]  /*0da0*/  BSYNC.RECONVERGENT B0 ;  /* 0x0000000000007941 */ /* 0x000fea0003800200 */
.L_x_15:
[----:B------:R-:W-:Y:S01]  /*0db0*/  UIADD3 UR5, UPT, UPT, UR4, 0x1, URZ ;  /* 0x0000000104057890 */ /* 0x000fe2000fffe0ff */
[----:B------:R-:W-:Y:S01]  /*0dc0*/  BSSY.RECONVERGENT B0, `(.L_x_14) ;  /* 0x0000021000007945 */ /* 0x000fe20003800200 */
[----:B------:R-:W-:-:S04]  /*0dd0*/  UIADD3 UR4, UPT, UPT, UR4, 0x2, URZ ;  /* 0x0000000204047890 */ /* 0x000fc8000fffe0ff */
[----:B------:R-:W-:-:S13]  /*0de0*/  ISETP.NE.AND P0, PT, R0, UR5, PT ;  /* 0x0000000500007c0c */ /* 0x000fda000bf05270 */
[----:B------:R-:W-:-:S05]  /*0df0*/  @P0 FADD R5, -R5, 1 ;  /* 0x3f80000005050421 */ /* 0x000fca0000000100 */
[----:B------:R-:W-:-:S13]  /*0e00*/  FSETP.GT.AND P0, PT, R5, RZ, PT ;  /* 0x000000ff0500720b */ /* 0x000fda0003f04000 */
[----:B------:R-:W-:Y:S05]  /*0e10*/  @!P0 BRA `(.L_x_17) ;  /* 0x00000000006c8947 */ /* 0x000fea0003800000 */
[----:B------:R-:W-:Y:S01]  /*0e20*/  FSETP.GEU.AND P0, PT, R5, 1.175494350822287508e-38, PT ;  /* 0x008000000500780b */ /* 0x000fe20003f0e000 */
[----:B------:R-:W-:-:S12]  /*0e30*/  IMAD.MOV.U32 R10, RZ, RZ, 0x3e055027 ;  /* 0x3e055027ff0a7424 */ /* 0x000fd800078e00ff */
[----:B------:R-:W-:-:S05]  /*0e40*/  @!P0 FMUL R5, R5, 8388608 ;  /* 0x4b00000005058820 */ /* 0x000fca0000400000 */
[----:B------:R-:W-:-:S04]  /*0e50*/  IADD3 R6, PT, PT, R5, -0x3f2aaaab, RZ ;  /* 0xc0d5555505067810 */ /* 0x000fc80007ffe0ff */
[----:B------:R-:W-:-:S04]  /*0e60*/  LOP3.LUT R8, R6, 0xff800000, RZ, 0xc0, !PT ;  /* 0xff80000006087812 */ /* 0x000fc800078ec0ff */
[-C--:B------:R-:W-:Y:S02]  /*0e70*/  IADD3 R6, PT, PT, R5, -R8.reuse, RZ ;  /* 0x8000000805067210 */ /* 0x080fe40007ffe0ff */
[----:B------:R-:W-:Y:S02]  /*0e80*/  I2FP.F32.S32 R7, R8 ;  /* 0x0000000800077245 */ /* 0x000fe40000201400 */
[----:B------:R-:W-:Y:S01]  /*0e90*/  MOV R8, 0x7f800000 ;  /* 0x7f80000000087802 */ /* 0x000fe20000000f00 */
        /* <DEDUP_REMOVED lines=8> */
[----:B------:R-:W-:Y:S01]  /*0f20*/  FFMA R10, R9, R6, -0.5 ;  /* 0xbf000000090a7423 */ /* 0x000fe20000000006 */
[----:B------:R-:W-:Y:S02]  /*0f30*/  FSEL R6, RZ, -23, P0 ;  /* 0xc1b80000ff067808 */ /* 0x000fe40000000000 */
[----:B------:R-:W-:Y:S01]  /*0f40*/  ISETP.GT.U32.AND P0, PT, R5, 0x7f7fffff, PT ;  /* 0x7f7fffff0500780c */ /* 0x000fe20003f04070 */
[----:B------:R-:W-:Y:S02]  /*0f50*/  FMUL R10, R9, R10 ;  /* 0x0000000a090a7220 */ /* 0x000fe40000400000 */
[----:B------:R-:W-:Y:S02]  /*0f60*/  FFMA R6, R7, 1.1920928955078125e-07, R6 ;  /* 0x3400000007067823 */ /* 0x000fe40000000006 */
[----:B------:R-:W-:-:S04]  /*0f70*/  FFMA R9, R9, R10, R9 ;  /* 0x0000000a09097223 */ /* 0x000fc80000000009 */
[----:B------:R-:W-:-:S04]  /*0f80*/  FFMA R6, R6, 0.69314718246459960938, R9 ;  /* 0x3f31721806067823 */ /* 0x000fc80000000009 */
[C---:B------:R-:W-:Y:S01]  /*0f90*/  @P0 FFMA R6, R5.reuse, R8, +INF ;  /* 0x7f80000005060423 */ /* 0x040fe20000000008 */
[----:B------:R-:W-:-:S04]  /*0fa0*/  FSETP.NEU.AND P0, PT, R5, RZ, PT ;  /* 0x000000ff0500720b */ /* 0x000fc80003f0d000 */
[----:B------:R-:W-:-:S05]  /*0fb0*/  FSEL R6, R6, -INF , P0 ;  /* 0xff80000006067808 */ /* 0x000fca0000000000 */
[----:B------:R-:W-:-:S07]  /*0fc0*/  FADD R3, R3, -R6 ;  /* 0x8000000603037221 */ /* 0x000fce0000000000 */
.L_x_17:
[----:B------:R-:W-:Y:S05]  /*0fd0*/  BSYNC.RECONVERGENT B0 ;  /* 0x0000000000007941 */ /* 0x000fea0003800200 */
.L_x_14:
[----:B------:R-:W0:Y:S02]  /*0fe0*/  LDCU UR5, c[0x0][0x384] ;  /* 0x00007080ff0577ac */ /* 0x000e240008000800 */
[----:B0-----:R-:W-:-:S04]  /*0ff0*/  ULOP3.LUT UR5, UR5, 0x1, URZ, 0xc0, !UPT ;  /* 0x0000000105057892 */ /* 0x001fc8000f8ec0ff */
[----:B------:R-:W-:-:S09]  /*1000*/  UISETP.NE.U32.AND UP0, UPT, UR5, 0x1, UPT ;  /* 0x000000010500788c */ /* 0x000fd2000bf05070 */
[----:B------:R-:W-:Y:S05]  /*1010*/  BRA.U UP0, `(.L_x_3) ;  /* 0x0000000100947547 */ /* 0x000fea000b800000 */
[----:B------:R-:W0:Y:S01]  /*1020*/  LDC.64 R6, c[0x0][0x398] ;  /* 0x0000e600ff067b82 */ /* 0x000e220000000a00 */
[----:B------:R-:W-:-:S05]  /*1030*/  IADD3 R5, PT, PT, R4, UR4, RZ ;  /* 0x0000000404057c10 */ /* 0x000fca000fffe0ff */
[----:B0-----:R-:W-:-:S05]  /*1040*/  IMAD.WIDE R4, R5, 0x4, R6 ;  /* 0x0000000405047825 */ /* 0x001fca00078e0206 */
[----:B------:R-:W2:Y:S01]  /*1050*/  LDG.E.CONSTANT R6, desc[UR10][R4.64] ;  /* 0x0000000a04067981 */ /* 0x000ea2000c1e9900 */
[----:B-----5:R-:W-:Y:S01]  /*1060*/  ISETP.NE.AND P0, PT, R0, UR4, PT ;  /* 0x0000000400007c0c */ /* 0x020fe2000bf05270 */
[----:B------:R-:W-:-:S12]  /*1070*/  BSSY.RECONVERGENT B0, `(.L_x_3) ;  /* 0x000001f000007945 */ /* 0x000fd80003800200 */
[----:B--2---:R-:W-:-:S05]  /*1080*/  @P0 FADD R6, -R6, 1 ;  /* 0x3f80000006060421 */ /* 0x004fca0000000100 */
        /* <DEDUP_REMOVED lines=29> */
.L_x_18:
[----:B------:R-:W-:Y:S05]  /*1260*/  BSYNC.RECONVERGENT B0 ;  /* 0x0000000000007941 */ /* 0x000fea0003800200 */
.L_x_3:
[----:B------:R-:W0:Y:S01]  /*1270*/  LDCU UR4, c[0x0][0x384] ;  /* 0x00007080ff0477ac */ /* 0x000e220008000800 */
[----:B------:R-:W-:Y:S01]  /*1280*/  BSSY.RECONVERGENT B0, `(.L_x_19) ;  /* 0x000000d000007945 */ /* 0x000fe20003800200 */
[----:B0-----:R-:W-:-:S04]  /*1290*/  I2FP.F32.S32 R6, UR4 ;  /* 0x0000000400067c45 */ /* 0x001fc80008201400 */
[----:B------:R-:W0:Y:S08]  /*12a0*/  MUFU.RCP R5, R6 ;  /* 0x0000000600057308 */ /* 0x000e300000001000 */
[----:B------:R-:W1:Y:S01]  /*12b0*/  FCHK P0, R3, R6 ;  /* 0x0000000603007302 */ /* 0x000e620000000000 */
[----:B0----5:R-:W-:-:S04]  /*12c0*/  FFMA R0, -R6, R5, 1 ;  /* 0x3f80000006007423 */ /* 0x021fc80000000105 */
[----:B------:R-:W-:-:S04]  /*12d0*/  FFMA R0, R5, R0, R5 ;  /* 0x0000000005007223 */ /* 0x000fc80000000005 */
[----:B------:R-:W-:-:S04]  /*12e0*/  FFMA R5, R0, R3, RZ ;  /* 0x0000000300057223 */ /* 0x000fc800000000ff */
[----:B------:R-:W-:-:S04]  /*12f0*/  FFMA R4, -R6, R5, R3 ;  /* 0x0000000506047223 */ /* 0x000fc80000000103 */
[----:B------:R-:W-:Y:S01]  /*1300*/  FFMA R7, R0, R4, R5 ;  /* 0x0000000400077223 */ /* 0x000fe20000000005 */
[----:B-1----:R-:W-:Y:S06]  /*1310*/  @!P0 BRA `(.L_x_20) ;  /* 0x00000000000c8947 */ /* 0x002fec0003800000 */
[----:B------:R-:W-:-:S07]  /*1320*/  MOV R4, 0x1340 ;  /* 0x0000134000047802 */ /* 0x000fce0000000f00 */
[----:B------:R-:W-:Y:S05]  /*1330*/  CALL.REL.NOINC `($__internal_0_$__cuda_sm3x_div_rn_noftz_f32_slowpath) ;  /* 0x0000000000187944 */ /* 0x000fea0003c00000 */
[----:B------:R-:W-:-:S07]  /*1340*/  MOV R7, R0 ;  /* 0x0000000000077202 */ /* 0x000fce0000000f00 */
.L_x_20:
[----:B------:R-:W-:Y:S05]  /*1350*/  BSYNC.RECONVERGENT B0 ;  /* 0x0000000000007941 */ /* 0x000fea0003800200 */
.L_x_19:
[----:B------:R-:W0:Y:S02]  /*1360*/  LDC.64 R4, c[0x0][0x388] ;  /* 0x0000e200ff047b82 */ /* 0x000e240000000a00 */
[----:B0-----:R-:W-:-:S05]  /*1370*/  IMAD.WIDE R2, R2, 0x4, R4 ;  /* 0x0000000402027825 */ /* 0x001fca00078e0204 */
[----:B------:R-:W-:Y:S01]  /*1380*/  STG.E desc[UR10][R2.64], R7 ;  /* 0x0000000702007986 */ /* 0x000fe2000c10190a */
[----:B------:R-:W-:Y:S05]  /*1390*/  EXIT ;  /* 0x000000000000794d */ /* 0x000fea0003800000 */
        .weak           $__internal_0_$__cuda_sm3x_div_rn_noftz_f32_slowpath
        .type           $__internal_0_$__cuda_sm3x_div_rn_noftz_f32_slowpath,@function
        .size           $__internal_0_$__cuda_sm3x_div_rn_noftz_f32_slowpath,(.L_x_134 - $__internal_0_$__cuda_sm3x_div_rn_noftz_f32_slowpath)
$__internal_0_$__cuda_sm3x_div_rn_noftz_f32_slowpath:
[----:B------:R-:W-:Y:S01]  /*13a0*/  SHF.R.U32.HI R5, RZ, 0x17, R6 ;  /* 0x00000017ff057819 */ /* 0x000fe20000011606 */
[----:B------:R-:W-:Y:S01]  /*13b0*/  BSSY.RECONVERGENT B1, `(.L_x_21) ;  /* 0x0000063000017945 */ /* 0x000fe20003800200 */
[----:B------:R-:W-:Y:S02]  /*13c0*/  SHF.R.U32.HI R0, RZ, 0x17, R3 ;  /* 0x00000017ff007819 */ /* 0x000fe40000011603 */
[----:B------:R-:W-:Y:S02]  /*13d0*/  LOP3.LUT R5, R5, 0xff, RZ, 0xc0, !PT ;  /* 0x000000ff05057812 */ /* 0x000fe400078ec0ff */
[----:B------:R-:W-:Y:S02]  /*13e0*/  LOP3.LUT R10, R0, 0xff, RZ, 0xc0, !PT ;  /* 0x000000ff000a7812 */ /* 0x000fe400078ec0ff */
[----:B------:R-:W-:Y:S02]  /*13f0*/  IADD3 R8, PT, PT, R5, -0x1, RZ ;  /* 0xffffffff05087810 */ /* 0x000fe40007ffe0ff */
[----:B------:R-:W-:-:S02]  /*1400*/  IADD3 R9, PT, PT, R10, -0x1, RZ ;  /* 0xffffffff0a097810 */ /* 0x000fc40007ffe0ff */
[----:B------:R-:W-:-:S04]  /*1410*/  ISETP.GT.U32.AND P0, PT, R8, 0xfd, PT ;  /* 0x000000fd0800780c */ /* 0x000fc80003f04070 */
[----:B------:R-:W-:-:S13]  /*1420*/  ISETP.GT.U32.OR P0, PT, R9, 0xfd, P0 ;  /* 0x000000fd0900780c */ /* 0x000fda0000704470 */
[----:B------:R-:W-:Y:S01]  /*1430*/  @!P0 IMAD.MOV.U32 R7, RZ, RZ, RZ ;  /* 0x000000ffff078224 */ /* 0x000fe200078e00ff */
[----:B------:R-:W-:Y:S06]  /*1440*/  @!P0 BRA `(.L_x_22) ;  /* 0x0000000000608947 */ /* 0x000fec0003800000 */
[----:B------:R-:W-:Y:S02]  /*1450*/  FSETP.GTU.FTZ.AND P0, PT, |R3|, +INF , PT ;  /* 0x7f8000000300780b */ /* 0x000fe40003f1c200 */
[----:B------:R-:W-:Y:S02]  /*1460*/  FSETP.GTU.FTZ.AND P1, PT, |R6|, +INF , PT ;  /* 0x7f8000000600780b */ /* 0x000fe40003f3c200 */
[----:B------:R-:W-:Y:S02]  /*1470*/  MOV R0, R6 ;  /* 0x0000000600007202 */ /* 0x000fe40000000f00 */
[----:B------:R-:W-:-:S13]  /*1480*/  PLOP3.LUT P0, PT, P0, P1, PT, 0xf8, 0x8f ;  /* 0x00000000008f781c */ /* 0x000fda0000703f70 */
[----:B------:R-:W-:Y:S05]  /*1490*/  @P0 BRA `(.L_x_23) ;  /* 0x00000004004c0947 */ /* 0x000fea0003800000 */
[----:B------:R-:W-:-:S13]  /*14a0*/  LOP3.LUT P0, RZ, R6, 0x7fffffff, R3, 0xc8, !PT ;  /* 0x7fffffff06ff7812 */ /* 0x000fda000780c803 */
[----:B------:R-:W-:Y:S05]  /*14b0*/  @!P0 BRA `(.L_x_24) ;  /* 0x00000004003c8947 */ /* 0x000fea0003800000 */
[C---:B------:R-:W-:Y:S02]  /*14c0*/  FSETP.NEU.FTZ.AND P2, PT, |R3|.reuse, +INF , PT ;  /* 0x7f8000000300780b */ /* 0x040fe40003f5d200 */
[----:B------:R-:W-:Y:S02]  /*14d0*/  FSETP.NEU.FTZ.AND P1, PT, |R0|, +INF , PT ;  /* 0x7f8000000000780b */ /* 0x000fe40003f3d200 */
[----:B------:R-:W-:-:S11]  /*14e0*/  FSETP.NEU.FTZ.AND P0, PT, |R3|, +INF , PT ;  /* 0x7f8000000300780b */ /* 0x000fd60003f1d200 */
[----:B------:R-:W-:Y:S05]  /*14f0*/  @!P1 BRA !P2, `(.L_x_24) ;  /* 0x00000004002c9947 */ /* 0x000fea0005000000 */
[----:B------:R-:W-:-:S04]  /*1500*/  LOP3.LUT P2, RZ, R3, 0x7fffffff, RZ, 0xc0, !PT ;  /* 0x7fffffff03ff7812 */ /* 0x000fc8000784c0ff */
[----:B------:R-:W-:-:S13]  /*1510*/  PLOP3.LUT P1, PT, P1, P2, PT, 0x2f, 0xf2 ;  /* 0x0000000000f2781c */ /* 0x000fda0000f24577 */
[----:B------:R-:W-:Y:S05]  /*1520*/  @P1 BRA `(.L_x_25) ;  /* 0x0000000400181947 */ /* 0x000fea0003800000 */
[----:B------:R-:W-:-:S04]  /*1530*/  LOP3.LUT P1, RZ, R6, 0x7fffffff, RZ, 0xc0, !PT ;  /* 0x7fffffff06ff7812 */ /* 0x000fc8000782c0ff */
[----:B------:R-:W-:-:S13]  /*1540*/  PLOP3.LUT P0, PT, P0, P1, PT, 0x2f, 0xf2 ;  /* 0x0000000000f2781c */ /* 0x000fda0000702577 */
[----:B------:R-:W-:Y:S05]  /*1550*/  @P0 BRA `(.L_x_26) ;  /* 0x0000000400000947 */ /* 0x000fea0003800000 */
[----:B------:R-:W-:Y:S02]  /*1560*/  ISETP.GE.AND P0, PT, R9, RZ, PT ;  /* 0x000000ff0900720c */ /* 0x000fe40003f06270 */
[----:B------:R-:W-:-:S11]  /*1570*/  ISETP.GE.AND P1, PT, R8, RZ, PT ;  /* 0x000000ff0800720c */ /* 0x000fd60003f26270 */
[----:B------:R-:W-:Y:S01]  /*1580*/  @P0 MOV R7, RZ ;  /* 0x000000ff00070202 */ /* 0x000fe20000000f00 */
[----:B------:R-:W-:Y:S01]  /*1590*/  @!P0 FFMA R3, R3, 1.84467440737095516160e+19, RZ ;  /* 0x5f80000003038823 */ /* 0x000fe200000000ff */
[----:B------:R-:W-:Y:S01]  /*15a0*/  @!P0 MOV R7, 0xffffffc0 ;  /* 0xffffffc000078802 */ /* 0x000fe20000000f00 */
[----:B------:R-:W-:-:S03]  /*15b0*/  @!P1 FFMA R6, R0, 1.84467440737095516160e+19, RZ ;  /* 0x5f80000000069823 */ /* 0x000fc600000000ff */
[----:B------:R-:W-:-:S07]  /*15c0*/  @!P1 IADD3 R7, PT, PT, R7, 0x40, RZ ;  /* 0x0000004007079810 */ /* 0x000fce0007ffe0ff */
.L_x_22:
[----:B------:R-:W-:Y:S01]  /*15d0*/  LEA R9, R5, 0xc0800000, 0x17 ;  /* 0xc080000005097811 */ /* 0x000fe200078eb8ff */
[----:B------:R-:W-:Y:S04]  /*15e0*/  BSSY.RECONVERGENT B2, `(.L_x_27) ;  /* 0x0000036000027945 */ /* 0x000fe80003800200 */
[----:B------:R-:W-:Y:S01]  /*15f0*/  IMAD.IADD R9, R6, 0x1, -R9 ;  /* 0x0000000106097824 */ /* 0x000fe200078e0a09 */
[----:B------:R-:W-:-:S03]  /*1600*/  IADD3 R6, PT, PT, R10, -0x7f, RZ ;  /* 0xffffff810a067810 */ /* 0x000fc60007ffe0ff */
[----:B------:R-:W0:Y:S01]  /*1610*/  MUFU.RCP R8, R9 ;  /* 0x0000000900087308 */ /* 0x000e220000001000 */
[----:B------:R-:W-:Y:S01]  /*1620*/  FADD.FTZ R11, -R9, -RZ ;  /* 0x800000ff090b7221 */ /* 0x000fe20000010100 */
[C---:B------:R-:W-:Y:S01]  /*1630*/  IMAD R0, R6.reuse, -0x800000, R3 ;  /* 0xff80000006007824 */ /* 0x040fe200078e0203 */
[----:B------:R-:W-:-:S04]  /*1640*/  IADD3 R6, PT, PT, R6, 0x7f, -R5 ;  /* 0x0000007f06067810 */ /* 0x000fc80007ffe805 */
[----:B------:R-:W-:Y:S01]  /*1650*/  IADD3 R6, PT, PT, R6, R7, RZ ;  /* 0x0000000706067210 */ /* 0x000fe20007ffe0ff */
[----:B0-----:R-:W-:-:S04]  /*1660*/  FFMA R13, R8, R11, 1 ;  /* 0x3f800000080d7423 */ /* 0x001fc8000000000b */
[----:B------:R-:W-:-:S04]  /*1670*/  FFMA R10, R8, R13, R8 ;  /* 0x0000000d080a7223 */ /* 0x000fc80000000008 */
[----:B------:R-:W-:-:S04]  /*1680*/  FFMA R3, R0, R10, RZ ;  /* 0x0000000a00037223 */ /* 0x000fc800000000ff */
[----:B------:R-:W-:-:S04]  /*1690*/  FFMA R8, R11, R3, R0 ;  /* 0x000000030b087223 */ /* 0x000fc80000000000 */
[----:B------:R-:W-:-:S04]  /*16a0*/  FFMA R13, R10, R8, R3 ;  /* 0x000000080a0d7223 */ /* 0x000fc80000000003 */
[----:B------:R-:W-:-:S04]  /*16b0*/  FFMA R8, R11, R13, R0 ;  /* 0x0000000d0b087223 */ /* 0x000fc80000000000 */
[----:B------:R-:W-:-:S05]  /*16c0*/  FFMA R0, R10, R8, R13 ;  /* 0x000000080a007223 */ /* 0x000fca000000000d */
[----:B------:R-:W-:-:S04]  /*16d0*/  SHF.R.U32.HI R3, RZ, 0x17, R0 ;  /* 0x00000017ff037819 */ /* 0x000fc80000011600 */
[----:B------:R-:W-:-:S04]  /*16e0*/  LOP3.LUT R3, R3, 0xff, RZ, 0xc0, !PT ;  /* 0x000000ff03037812 */ /* 0x000fc800078ec0ff */
[----:B------:R-:W-:-:S04]  /*16f0*/  IADD3 R7, PT, PT, R3, R6, RZ ;  /* 0x0000000603077210 */ /* 0x000fc80007ffe0ff */
[----:B------:R-:W-:-:S04]  /*1700*/  IADD3 R3, PT, PT, R7, -0x1, RZ ;  /* 0xffffffff07037810 */ /* 0x000fc80007ffe0ff */
[----:B------:R-:W-:-:S13]  /*1710*/  ISETP.GE.U32.AND P0, PT, R3, 0xfe, PT ;  /* 0x000000fe0300780c */ /* 0x000fda0003f06070 */
[----:B------:R-:W-:Y:S05]  /*1720*/  @!P0 BRA `(.L_x_28) ;  /* 0x0000000000808947 */ /* 0x000fea0003800000 */
[----:B------:R-:W-:-:S13]  /*1730*/  ISETP.GT.AND P0, PT, R7, 0xfe, PT ;  /* 0x000000fe0700780c */ /* 0x000fda0003f04270 */
[----:B------:R-:W-:Y:S05]  /*1740*/  @P0 BRA `(.L_x_29) ;  /* 0x00000000006c0947 */ /* 0x000fea0003800000 */
[----:B------:R-:W-:-:S13]  /*1750*/  ISETP.GE.AND P0, PT, R7, 0x1, PT ;  /* 0x000000010700780c */ /* 0x000fda0003f06270 */
[----:B------:R-:W-:Y:S05]  /*1760*/  @P0 BRA `(.L_x_30) ;  /* 0x0000000000740947 */ /* 0x000fea0003800000 */
[----:B------:R-:W-:Y:S02]  /*1770*/  ISETP.GE.AND P0, PT, R7, -0x18, PT ;  /* 0xffffffe80700780c */ /* 0x000fe40003f06270 */
[----:B------:R-:W-:-:S11]  /*1780*/  LOP3.LUT R0, R0, 0x80000000, RZ, 0xc0, !PT ;  /* 0x8000000000007812 */ /* 0x000fd600078ec0ff */
[----:B------:R-:W-:Y:S05]  /*1790*/  @!P0 BRA `(.L_x_30) ;  /* 0x0000000000688947 */ /* 0x000fea0003800000 */
[CCC-:B------:R-:W-:Y:S01]  /*17a0*/  FFMA.RZ R3, R10.reuse, R8.reuse, R13.reuse ;  /* 0x000000080a037223 */ /* 0x1c0fe2000000c00d */
[CCC-:B------:R-:W-:Y:S01]  /*17b0*/  FFMA.RM R6, R10.reuse, R8.reuse, R13.reuse ;  /* 0x000000080a067223 */ /* 0x1c0fe2000000400d */
[C---:B------:R-:W-:Y:S02]  /*17c0*/  ISETP.NE.AND P2, PT, R7.reuse, RZ, PT ;  /* 0x000000ff0700720c */ /* 0x040fe40003f45270 */
[----:B------:R-:W-:Y:S02]  /*17d0*/  ISETP.NE.AND P1, PT, R7, RZ, PT ;  /* 0x000000ff0700720c */ /* 0x000fe40003f25270 */
[----:B------:R-:W-:Y:S01]  /*17e0*/  LOP3.LUT R5, R3, 0x7fffff, RZ, 0xc0, !PT ;  /* 0x007fffff03057812 */ /* 0x000fe200078ec0ff */
[----:B------:R-:W-:Y:S01]  /*17f0*/  FFMA.RP R3, R10, R8, R13 ;  /* 0x000000080a037223 */ /* 0x000fe2000000800d */
[C---:B------:R-:W-:Y:S01]  /*1800*/  VIADD R8, R7.reuse, 0x20 ;  /* 0x0000002007087836 */ /* 0x040fe20000000000 */
[----:B------:R-:W-:Y:S02]  /*1810*/  IADD3 R7, PT, PT, -R7, RZ, RZ ;  /* 0x000000ff07077210 */ /* 0x000fe40007ffe1ff */
[----:B------:R-:W-:-:S02]  /*1820*/  LOP3.LUT R5, R5, 0x800000, RZ, 0xfc, !PT ;  /* 0x0080000005057812 */ /* 0x000fc400078efcff */
[----:B------:R-:W-:Y:S02]  /*1830*/  FSETP.NEU.FTZ.AND P0, PT, R3, R6, PT ;  /* 0x000000060300720b */ /* 0x000fe40003f1d000 */
[----:B------:R-:W-:Y:S02]  /*1840*/  SHF.L.U32 R8, R5, R8, RZ ;  /* 0x0000000805087219 */ /* 0x000fe400000006ff */
[----:B------:R-:W-:Y:S02]  /*1850*/  SEL R6, R7, RZ, P2 ;  /* 0x000000ff07067207 */ /* 0x000fe40001000000 */
[----:B------:R-:W-:Y:S02]  /*1860*/  ISETP.NE.AND P1, PT, R8, RZ, P1 ;  /* 0x000000ff0800720c */ /* 0x000fe40000f25270 */
[----:B------:R-:W-:Y:S02]  /*1870*/  SHF.R.U32.HI R6, RZ, R6, R5 ;  /* 0x00000006ff067219 */ /* 0x000fe40000011605 */
[----:B------:R-:W-:-:S02]  /*1880*/  PLOP3.LUT P0, PT, P0, P1, PT, 0xf8, 0x8f ;  /* 0x00000000008f781c */ /* 0x000fc40000703f70 */
[----:B------:R-:W-:Y:S02]  /*1890*/  SHF.R.U32.HI R8, RZ, 0x1, R6 ;  /* 0x00000001ff087819 */ /* 0x000fe40000011606 */
[----:B------:R-:W-:-:S04]  /*18a0*/  SEL R3, RZ, 0x1, !P0 ;  /* 0x00000001ff037807 */ /* 0x000fc80004000000 */
[----:B------:R-:W-:-:S04]  /*18b0*/  LOP3.LUT R3, R3, 0x1, R8, 0xf8, !PT ;  /* 0x0000000103037812 */ /* 0x000fc800078ef808 */
[----:B------:R-:W-:-:S04]  /*18c0*/  LOP3.LUT R3, R3, R6, RZ, 0xc0, !PT ;  /* 0x0000000603037212 */ /* 0x000fc800078ec0ff */
[----:B------:R-:W-:-:S04]  /*18d0*/  IADD3 R3, PT, PT, R8, R3, RZ ;  /* 0x0000000308037210 */ /* 0x000fc80007ffe0ff */
[----:B------:R-:W-:Y:S01]  /*18e0*/  LOP3.LUT R0, R3, R0, RZ, 0xfc, !PT ;  /* 0x0000000003007212 */ /* 0x000fe200078efcff */
[----:B------:R-:W-:Y:S06]  /*18f0*/  BRA `(.L_x_30) ;  /* 0x0000000000107947 */ /* 0x000fec0003800000 */
.L_x_29:
[----:B------:R-:W-:-:S04]  /*1900*/  LOP3.LUT R0, R0, 0x80000000, RZ, 0xc0, !PT ;  /* 0x8000000000007812 */ /* 0x000fc800078ec0ff */
[----:B------:R-:W-:Y:S01]  /*1910*/  LOP3.LUT R0, R0, 0x7f800000, RZ, 0xfc, !PT ;  /* 0x7f80000000007812 */ /* 0x000fe200078efcff */
[----:B------:R-:W-:Y:S06]  /*1920*/  BRA `(.L_x_30) ;  /* 0x0000000000047947 */ /* 0x000fec0003800000 */
.L_x_28:
[----:B------:R-:W-:-:S07]  /*1930*/  LEA R0, R6, R0, 0x17 ;  /* 0x0000000006007211 */ /* 0x000fce00078eb8ff */
.L_x_30:
[----:B------:R-:W-:Y:S05]  /*1940*/  BSYNC.RECONVERGENT B2 ;  /* 0x0000000000027941 */ /* 0x000fea0003800200 */
.L_x_27:
[----:B------:R-:W-:Y:S05]  /*1950*/  BRA `(.L_x_31) ;  /* 0x0000000000207947 */ /* 0x000fea0003800000 */
.L_x_26:
[----:B------:R-:W-:-:S04]  /*1960*/  LOP3.LUT R0, R6, 0x80000000, R3, 0x48, !PT ;  /* 0x8000000006007812 */ /* 0x000fc800078e4803 */
[----:B------:R-:W-:Y:S01]  /*1970*/  LOP3.LUT R0, R0, 0x7f800000, RZ, 0xfc, !PT ;  /* 0x7f80000000007812 */ /* 0x000fe200078efcff */
[----:B------:R-:W-:Y:S06]  /*1980*/  BRA `(.L_x_31) ;  /* 0x0000000000147947 */ /* 0x000fec0003800000 */
.L_x_25:
[----:B------:R-:W-:Y:S01]  /*1990*/  LOP3.LUT R0, R6, 0x80000000, R3, 0x48, !PT ;  /* 0x8000000006007812 */ /* 0x000fe200078e4803 */
[----:B------:R-:W-:Y:S06]  /*19a0*/  BRA `(.L_x_31) ;  /* 0x00000000000c7947 */ /* 0x000fec0003800000 */
.L_x_24:
[----:B------:R-:W0:Y:S01]  /*19b0*/  MUFU.RSQ R0, -QNAN ;  /* 0xffc0000000007908 */ /* 0x000e220000001400 */
[----:B------:R-:W-:Y:S05]  /*19c0*/  BRA `(.L_x_31) ;  /* 0x0000000000047947 */ /* 0x000fea0003800000 */
.L_x_23:
[----:B------:R-:W-:-:S07]  /*19d0*/  FADD.FTZ R0, R3, R0 ;  /* 0x0000000003007221 */ /* 0x000fce0000010000 */
.L_x_31:
[----:B------:R-:W-:Y:S05]  /*19e0*/  BSYNC.RECONVERGENT B1 ;  /* 0x0000000000017941 */ /* 0x000fea0003800200 */
.L_x_21:
[----:B------:R-:W-:-:S04]  /*19f0*/  HFMA2 R5, -RZ, RZ, 0, 0 ;  /* 0x00000000ff057431 */ /* 0x000fc800000001ff */
[----:B0-----:R-:W-:Y:S05]  /*1a00*/  RET.REL.NODEC R4 `(ComputeBinaryCrossentropyLossFromCategoryIndexes) ;  /* 0xffffffe4047c7950 */ /* 0x001fea0003c3ffff */
.L_x_32:
        /* <DEDUP_REMOVED lines=15> */
.L_x_134:


//--------------------- .text.ComputeCategoricalCrossentropyLossFromCategoryIndexes --------------------------
	.section	.text.ComputeCategoricalCrossentropyLossFromCategoryIndexes,"ax",@progbits
	.align	128
        .global         ComputeCategoricalCrossentropyLossFromCategoryIndexes
        .type           ComputeCategoricalCrossentropyLossFromCategoryIndexes,@function
        .size           ComputeCategoricalCrossentropyLossFromCategoryIndexes,(.L_x_141 - ComputeCategoricalCrossentropyLossFromCategoryIndexes)
        .other          ComputeCategoricalCrossentropyLossFromCategoryIndexes,@"STO_CUDA_ENTRY STV_DEFAULT"
ComputeCategoricalCrossentropyLossFromCategoryIndexes:
.text.ComputeCategoricalCrossentropyLossFromCategoryIndexes:
        /* <DEDUP_REMOVED lines=8> */
[----:B------:R-:W0:Y:S01]  /*0080*/  LDC.64 R2, c[0x0][0x390] ;  /* 0x0000e400ff027b82 */ /* 0x000e220000000a00 */
[----:B------:R-:W1:Y:S01]  /*0090*/  LDCU.64 UR4, c[0x0][0x358] ;  /* 0x00006b00ff0477ac */ /* 0x000e620008000a00 */
[----:B------:R-:W2:Y:S06]  /*00a0*/  LDCU UR6, c[0x0][0x384] ;  /* 0x00007080ff0677ac */ /* 0x000eac0008000800 */
[----:B------:R-:W3:Y:S01]  /*00b0*/  LDC.64 R4, c[0x0][0x398] ;  /* 0x0000e600ff047b82 */ /* 0x000ee20000000a00 */
[----:B0-----:R-:W-:-:S06]  /*00c0*/  IMAD.WIDE R2, R0, 0x4, R2 ;  /* 0x0000000400027825 */ /* 0x001fcc00078e0202 */
[----:B-1----:R-:W2:Y:S02]  /*00d0*/  LDG.E.CONSTANT R3, desc[UR4][R2.64] ;  /* 0x0000000402037981 */ /* 0x002ea4000c1e9900 */
[----:B--2---:R-:W-:-:S04]  /*00e0*/  IMAD R7, R0, UR6, R3 ;  /* 0x0000000600077c24 */ /* 0x004fc8000f8e0203 */
[----:B---3--:R-:W-:-:S06]  /*00f0*/  IMAD.WIDE R4, R7, 0x4, R4 ;  /* 0x0000000407047825 */ /* 0x008fcc00078e0204 */
[----:B------:R-:W2:Y:S02]  /*0100*/  LDG.E.CONSTANT R4, desc[UR4][R4.64] ;  /* 0x0000000404047981 */ /* 0x000ea4000c1e9900 */
[----:B--2---:R-:W-:-:S13]  /*0110*/  FSETP.GT.AND P0, PT, R4, RZ, PT ;  /* 0x000000ff0400720b */ /* 0x004fda0003f04000 */
[----:B------:R-:W-:Y:S05]  /*0120*/  @!P0 BRA `(.L_x_33) ;  /* 0x0000000000788947 */ /* 0x000fea0003800000 */
[----:B------:R-:W-:Y:S01]  /*0130*/  FSETP.GEU.AND P0, PT, R4, 1.175494350822287508e-38, PT ;  /* 0x008000000400780b */ /* 0x000fe20003f0e000 */
[----:B------:R-:W-:-:S12]  /*0140*/  HFMA2 R3, -RZ, RZ, 1.5048828125, 33.21875 ;  /* 0x3e055027ff037431 */ /* 0x000fd800000001ff */
        /* <DEDUP_REMOVED lines=12> */
[C---:B------:R-:W-:Y:S02]  /*0210*/  FFMA R5, R8.reuse, R3, -0.24999669194221496582 ;  /* 0xbe7fff2208057423 */ /* 0x040fe40000000003 */
[----:B------:R-:W0:Y:S02]  /*0220*/  LDC.64 R2, c[0x0][0x388] ;  /* 0x0000e200ff027b82 */ /* 0x000e240000000a00 */
        /* <DEDUP_REMOVED lines=9> */
[----:B------:R-:W-:Y:S01]  /*02c0*/  FSETP.NEU.AND P0, PT, R4, RZ, PT ;  /* 0x000000ff0400720b */ /* 0x000fe20003f0d000 */
[----:B0-----:R-:W-:-:S03]  /*02d0*/  IMAD.WIDE R2, R0, 0x4, R2 ;  /* 0x0000000400027825 */ /* 0x001fc600078e0202 */
[----:B------:R-:W-:-:S05]  /*02e0*/  FSEL R5, -R5, +INF , P0 ;  /* 0x7f80000005057808 */ /* 0x000fca0000000100 */
[----:B------:R-:W-:Y:S01]  /*02f0*/  STG.E desc[UR4][R2.64], R5 ;  /* 0x0000000502007986 */ /* 0x000fe2000c101904 */
[----:B------:R-:W-:Y:S05]  /*0300*/  EXIT ;  /* 0x000000000000794d */ /* 0x000fea0003800000 */
.L_x_33:
[----:B------:R-:W0:Y:S02]  /*0310*/  LDC.64 R2, c[0x0][0x388] ;  /* 0x0000e200ff027b82 */ /* 0x000e240000000a00 */
[----:B0-----:R-:W-:-:S05]  /*0320*/  IMAD.WIDE R2, R0, 0x4, R2 ;  /* 0x0000000400027825 */ /* 0x001fca00078e0202 */
[----:B------:R-:W-:Y:S01]  /*0330*/  STG.E desc[UR4][R2.64], RZ ;  /* 0x000000ff02007986 */ /* 0x000fe2000c101904 */
[----:B------:R-:W-:Y:S05]  /*0340*/  EXIT ;  /* 0x000000000000794d */ /* 0x000fea0003800000 */
.L_x_34:
        /* <DEDUP_REMOVED lines=11> */
.L_x_141:


//--------------------- .text.ComputeAccuracyFromCategoryIndexes --------------------------
	.section	.text.ComputeAccuracyFromCategoryIndexes,"ax",@progbits
	.align	128
        .global         ComputeAccuracyFromCategoryIndexes
        .type           ComputeAccuracyFromCategoryIndexes,@function
        .size           ComputeAccuracyFromCategoryIndexes,(.L_x_142 - ComputeAccuracyFromCategoryIndexes)
        .other          ComputeAccuracyFromCategoryIndexes,@"STO_CUDA_ENTRY STV_DEFAULT"
ComputeAccuracyFromCategoryIndexes:
.text.ComputeAccuracyFromCategoryIndexes:
        /* <DEDUP_REMOVED lines=10> */
[----:B------:R-:W2:Y:S01]  /*00a0*/  LDCU UR6, c[0x0][0x384] ;  /* 0x00007080ff0677ac */ /* 0x000ea20008000800 */
[----:B0-----:R-:W-:-:S05]  /*00b0*/  IMAD.WIDE R4, R0, 0x4, R4 ;  /* 0x0000000400047825 */ /* 0x001fca00078e0204 */
[----:B-1----:R0:W5:Y:S01]  /*00c0*/  LDG.E.CONSTANT R2, desc[UR4][R4.64] ;  /* 0x0000000404027981 */ /* 0x002162000c1e9900 */
[----:B--2---:R-:W-:Y:S02]  /*00d0*/  UISETP.GE.AND UP0, UPT, UR6, 0x2, UPT ;  /* 0x000000020600788c */ /* 0x004fe4000bf06270 */
[----:B------:R-:W-:-:S04]  /*00e0*/  IMAD R3, R0, UR6, RZ ;  /* 0x0000000600037c24 */ /* 0x000fc8000f8e02ff */
[----:B------:R-:W-:-:S03]  /*00f0*/  IMAD.MOV.U32 R12, RZ, RZ, R3 ;  /* 0x000000ffff0c7224 */ /* 0x000fc600078e0003 */
[----:B0-----:R-:W-:Y:S05]  /*0100*/  BRA.U !UP0, `(.L_x_35) ;  /* 0x0000000d08347547 */ /* 0x001fea000b800000 */
[C---:B------:R-:W-:Y:S01]  /*0110*/  VIADD R4, R3.reuse, 0x2 ;  /* 0x0000000203047836 */ /* 0x040fe20000000000 */
[----:B------:R-:W-:Y:S01]  /*0120*/  LOP3.LUT R5, RZ, R3, RZ, 0x33, !PT ;  /* 0x00000003ff057212 */ /* 0x000fe200078e33ff */
[----:B------:R-:W-:Y:S01]  /*0130*/  BSSY.RECONVERGENT B0, `(.L_x_36) ;  /* 0x0000068000007945 */ /* 0x000fe20003800200 */
[C---:B------:R-:W-:Y:S02]  /*0140*/  VIADD R9, R3.reuse, 0x1 ;  /* 0x0000000103097836 */ /* 0x040fe40000000000 */
[----:B------:R-:W-:Y:S01]  /*0150*/  VIADDMNMX R4, R3, UR6, R4, !PT ;  /* 0x0000000603047c46 */ /* 0x000fe2000f800104 */
[----:B------:R-:W-:-:S03]  /*0160*/  IMAD.MOV.U32 R12, RZ, RZ, R3 ;  /* 0x000000ffff0c7224 */ /* 0x000fc600078e0003 */
[C---:B------:R-:W-:Y:S02]  /*0170*/  IADD3 R6, PT, PT, R4.reuse, -0x2, -R3 ;  /* 0xfffffffe04067810 */ /* 0x040fe40007ffe803 */
[----:B------:R-:W-:Y:S02]  /*0180*/  IADD3 R8, PT, PT, R4, R5, RZ ;  /* 0x0000000504087210 */ /* 0x000fe40007ffe0ff */
[----:B------:R-:W-:Y:S02]  /*0190*/  ISETP.GE.U32.AND P0, PT, R6, 0xf, PT ;  /* 0x0000000f0600780c */ /* 0x000fe40003f06070 */
[----:B------:R-:W-:-:S11]  /*01a0*/  LOP3.LUT R18, R8, 0xf, RZ, 0xc0, !PT ;  /* 0x0000000f08127812 */ /* 0x000fd600078ec0ff */
[----:B------:R-:W-:Y:S05]  /*01b0*/  @!P0 BRA `(.L_x_37) ;  /* 0x00000004007c8947 */ /* 0x000fea0003800000 */
[----:B------:R-:W-:Y:S01]  /*01c0*/  LOP3.LUT R10, R8, 0xfffffff0, RZ, 0xc0, !PT ;  /* 0xfffffff0080a7812 */ /* 0x000fe200078ec0ff */
[----:B------:R-:W-:Y:S01]  /*01d0*/  BSSY.RECONVERGENT B1, `(.L_x_38) ;  /* 0x000005c000017945 */ /* 0x000fe20003800200 */
[----:B------:R-:W-:Y:S01]  /*01e0*/  IADD3 R9, PT, PT, R3, 0x8, RZ ;  /* 0x0000000803097810 */ /* 0x000fe20007ffe0ff */
[----:B------:R-:W-:Y:S02]  /*01f0*/  IMAD.MOV.U32 R12, RZ, RZ, R3 ;  /* 0x000000ffff0c7224 */ /* 0x000fe400078e0003 */
[----:B------:R-:W-:-:S07]  /*0200*/  IMAD.MOV R10, RZ, RZ, -R10 ;  /* 0x000000ffff0a7224 */ /* 0x000fce00078e0a0a */
.L_x_39:
[----:B------:R-:W0:Y:S01]  /*0210*/  LDC.64 R4, c[0x0][0x398] ;  /* 0x0000e600ff047b82 */ /* 0x000e220000000a00 */
[----:B------:R-:W-:Y:S01]  /*0220*/  IADD3 R11, PT, PT, R9, -0x7, RZ ;  /* 0xfffffff9090b7810 */ /* 0x000fe20007ffe0ff */
[----:B0-----:R-:W-:-:S04]  /*0230*/  IMAD.WIDE R14, R12, 0x4, R4 ;  /* 0x000000040c0e7825 */ /* 0x001fc800078e0204 */
[----:B------:R-:W-:Y:S02]  /*0240*/  IMAD.WIDE R6, R11, 0x4, R4 ;  /* 0x000000040b067825 */ /* 0x000fe400078e0204 */
[----:B------:R-:W2:Y:S04]  /*0250*/  LDG.E.CONSTANT R14, desc[UR4][R14.64] ;  /* 0x000000040e0e7981 */ /* 0x000ea8000c1e9900 */
[----:B------:R-:W2:Y:S04]  /*0260*/  LDG.E.CONSTANT R13, desc[UR4][R6.64] ;  /* 0x00000004060d7981 */ /* 0x000ea8000c1e9900 */
[----:B------:R-:W3:Y:S04]  /*0270*/  LDG.E.CONSTANT R16, desc[UR4][R6.64+0x4] ;  /* 0x0000040406107981 */ /* 0x000ee8000c1e9900 */
[----:B------:R-:W4:Y:S01]  /*0280*/  LDG.E.CONSTANT R19, desc[UR4][R6.64+0x8] ;  /* 0x0000080406137981 */ /* 0x000f22000c1e9900 */
[----:B--2---:R-:W-:-:S04]  /*0290*/  FSETP.GT.AND P0, PT, R13, R14, PT ;  /* 0x0000000e0d00720b */ /* 0x004fc80003f04000 */
[----:B------:R-:W-:-:S05]  /*02a0*/  SEL R11, R11, R12, P0 ;  /* 0x0000000c0b0b7207 */ /* 0x000fca0000000000 */
[----:B------:R-:W-:-:S06]  /*02b0*/  IMAD.WIDE R12, R11, 0x4, R4 ;  /* 0x000000040b0c7825 */ /* 0x000fcc00078e0204 */
[----:B------:R-:W3:Y:S02]  /*02c0*/  LDG.E.CONSTANT R13, desc[UR4][R12.64] ;  /* 0x000000040c0d7981 */ /* 0x000ee4000c1e9900 */
[----:B---3--:R-:W-:-:S13]  /*02d0*/  FSETP.GT.AND P0, PT, R16, R13, PT ;  /* 0x0000000d1000720b */ /* 0x008fda0003f04000 */
[----:B------:R-:W-:-:S04]  /*02e0*/  @P0 VIADD R11, R9, 0xfffffffa ;  /* 0xfffffffa090b0836 */ /* 0x000fc80000000000 */
[----:B------:R-:W-:-:S06]  /*02f0*/  IMAD.WIDE R16, R11, 0x4, R4 ;  /* 0x000000040b107825 */ /* 0x000fcc00078e0204 */
[----:B------:R-:W4:Y:S02]  /*0300*/  LDG.E.CONSTANT R16, desc[UR4][R16.64] ;  /* 0x0000000410107981 */ /* 0x000f24000c1e9900 */
[----:B----4-:R-:W-:Y:S02]  /*0310*/  FSETP.GT.AND P0, PT, R19, R16, PT ;  /* 0x000000101300720b */ /* 0x010fe40003f04000 */
[----:B------:R-:W2:Y:S11]  /*0320*/  LDG.E.CONSTANT R19, desc[UR4][R6.64+0xc] ;  /* 0x00000c0406137981 */ /* 0x000eb6000c1e9900 */
[----:B------:R-:W-:-:S04]  /*0330*/  @P0 VIADD R11, R9, 0xfffffffb ;  /* 0xfffffffb090b0836 */ /* 0x000fc80000000000 */
[----:B------:R-:W-:-:S06]  /*0340*/  IMAD.WIDE R14, R11, 0x4, R4 ;  /* 0x000000040b0e7825 */ /* 0x000fcc00078e0204 */
[----:B------:R-:W2:Y:S02]  /*0350*/  LDG.E.CONSTANT R14, desc[UR4][R14.64] ;  /* 0x000000040e0e7981 */ /* 0x000ea4000c1e9900 */
[----:B--2---:R-:W-:Y:S02]  /*0360*/  FSETP.GT.AND P0, PT, R19, R14, PT ;  /* 0x0000000e1300720b */ /* 0x004fe40003f04000 */
[----:B------:R-:W2:Y:S11]  /*0370*/  LDG.E.CONSTANT R19, desc[UR4][R6.64+0x10] ;  /* 0x0000100406137981 */ /* 0x000eb6000c1e9900 */
[----:B------:R-:W-:-:S05]  /*0380*/  @P0 IADD3 R11, PT, PT, R9, -0x4, RZ ;  /* 0xfffffffc090b0810 */ /* 0x000fca0007ffe0ff */
[----:B------:R-:W-:-:S06]  /*0390*/  IMAD.WIDE R12, R11, 0x4, R4 ;  /* 0x000000040b0c7825 */ /* 0x000fcc00078e0204 */
[----:B------:R-:W2:Y:S02]  /*03a0*/  LDG.E.CONSTANT R12, desc[UR4][R12.64] ;  /* 0x000000040c0c7981 */ /* 0x000ea4000c1e9900 */
[----:B--2---:R-:W-:Y:S02]  /*03b0*/  FSETP.GT.AND P0, PT, R19, R12, PT ;  /* 0x0000000c1300720b */ /* 0x004fe40003f04000 */
[----:B------:R-:W2:Y:S11]  /*03c0*/  LDG.E.CONSTANT R19, desc[UR4][R6.64+0x14] ;  /* 0x0000140406137981 */ /* 0x000eb6000c1e9900 */
[----:B------:R-:W-:-:S04]  /*03d0*/  @P0 VIADD R11, R9, 0xfffffffd ;  /* 0xfffffffd090b0836 */ /* 0x000fc80000000000 */
        /* <DEDUP_REMOVED lines=13> */
[----:B------:R-:W2:Y:S02]  /*04b0*/  LDG.E.CONSTANT R19, desc[UR4][R6.64+0x20] ;  /* 0x0000200406137981 */ /* 0x000ea4000c1e9900 */
[----:B------:R-:W-:-:S05]  /*04c0*/  SEL R11, R9, R11, P0 ;  /* 0x0000000b090b7207 */ /* 0x000fca0000000000 */
        /* <DEDUP_REMOVED lines=14> */
[----:B------:R-:W-:-:S05]  /*05b0*/  @P0 IADD3 R11, PT, PT, R9, 0x3, RZ ;  /* 0x00000003090b0810 */ /* 0x000fca0007ffe0ff */
        /* <DEDUP_REMOVED lines=8> */
[----:B------:R-:W2:Y:S04]  /*0640*/  LDG.E.CONSTANT R19, desc[UR4][R6.64+0x34] ;  /* 0x0000340406137981 */ /* 0x000ea8000c1e9900 */
[----:B------:R-:W3:Y:S07]  /*0650*/  LDG.E.CONSTANT R14, desc[UR4][R6.64+0x3c] ;  /* 0x00003c04060e7981 */ /* 0x000eee000c1e9900 */
        /* <DEDUP_REMOVED lines=8> */
[----:B--2---:R-:W-:-:S13]  /*06e0*/  FSETP.GT.AND P0, PT, R19, R16, PT ;  /* 0x000000101300720b */ /* 0x004fda0003f04000 */
[----:B------:R-:W-:-:S04]  /*06f0*/  @P0 VIADD R11, R9, 0x7 ;  /* 0x00000007090b0836 */ /* 0x000fc80000000000 */
[----:B------:R-:W-:-:S06]  /*0700*/  IMAD.WIDE R4, R11, 0x4, R4 ;  /* 0x000000040b047825 */ /* 0x000fcc00078e0204 */
[----:B------:R-:W3:Y:S01]  /*0710*/  LDG.E.CONSTANT R5, desc[UR4][R4.64] ;  /* 0x0000000404057981 */ /* 0x000ee2000c1e9900 */
[----:B------:R-:W-:-:S05]  /*0720*/  VIADD R10, R10, 0x10 ;  /* 0x000000100a0a7836 */ /* 0x000fca0000000000 */
[----:B------:R-:W-:Y:S02]  /*0730*/  ISETP.NE.AND P1, PT, R10, RZ, PT ;  /* 0x000000ff0a00720c */ /* 0x000fe40003f25270 */
[----:B---3--:R-:W-:-:S13]  /*0740*/  FSETP.GT.AND P0, PT, R14, R5, PT ;  /* 0x000000050e00720b */ /* 0x008fda0003f04000 */
[C---:B------:R-:W-:Y:S01]  /*0750*/  @P0 IADD3 R11, PT, PT, R9.reuse, 0x8, RZ ;  /* 0x00000008090b0810 */ /* 0x040fe20007ffe0ff */
[----:B------:R-:W-:-:S04]  /*0760*/  VIADD R9, R9, 0x10 ;  /* 0x0000001009097836 */ /* 0x000fc80000000000 */
[----:B------:R-:W-:Y:S01]  /*0770*/  IMAD.MOV.U32 R12, RZ, RZ, R11 ;  /* 0x000000ffff0c7224 */ /* 0x000fe200078e000b */
[----:B------:R-:W-:Y:S06]  /*0780*/  @P1 BRA `(.L_x_39) ;  /* 0xfffffff800a01947 */ /* 0x000fec000383ffff */
[----:B------:R-:W-:Y:S05]  /*0790*/  BSYNC.RECONVERGENT B1 ;  /* 0x0000000000017941 */ /* 0x000fea0003800200 */
.L_x_38:
[----:B------:R-:W-:-:S07]  /*07a0*/  IADD3 R9, PT, PT, R9, -0x7, RZ ;  /* 0xfffffff909097810 */ /* 0x000fce0007ffe0ff */
.L_x_37:
[----:B------:R-:W-:Y:S05]  /*07b0*/  BSYNC.RECONVERGENT B0 ;  /* 0x0000000000007941 */ /* 0x000fea0003800200 */
.L_x_36:
[----:B------:R-:W-:Y:S01]  /*07c0*/  ISETP.NE.AND P0, PT, R18, RZ, PT ;  /* 0x000000ff1200720c */ /* 0x000fe20003f05270 */
[----:B------:R-:W-:-:S12]  /*07d0*/  BSSY.RECONVERGENT B0, `(.L_x_35) ;  /* 0x0000060000007945 */ /* 0x000fd80003800200 */
[----:B------:R-:W-:Y:S05]  /*07e0*/  @!P0 BRA `(.L_x_40) ;  /* 0x0000000400788947 */ /* 0x000fea0003800000 */
[----:B------:R-:W-:Y:S01]  /*07f0*/  ISETP.GE.U32.AND P1, PT, R18, 0x8, PT ;  /* 0x000000081200780c */ /* 0x000fe20003f26070 */
[----:B------:R-:W-:Y:S01]  /*0800*/  BSSY.RECONVERGENT B1, `(.L_x_41) ;  /* 0x0000030000017945 */ /* 0x000fe20003800200 */
[----:B------:R-:W-:-:S04]  /*0810*/  LOP3.LUT R10, R8, 0x7, RZ, 0xc0, !PT ;  /* 0x00000007080a7812 */ /* 0x000fc800078ec0ff */
[----:B------:R-:W-:-:S07]  /*0820*/  ISETP.NE.AND P0, PT, R10, RZ, PT ;  /* 0x000000ff0a00720c */ /* 0x000fce0003f05270 */
[----:B------:R-:W-:Y:S06]  /*0830*/  @!P1 BRA `(.L_x_42) ;  /* 0x0000000000b09947 */ /* 0x000fec0003800000 */
[----:B------:R-:W0:Y:S02]  /*0840*/  LDC.64 R6, c[0x0][0x398] ;  /* 0x0000e600ff067b82 */ /* 0x000e240000000a00 */
        /* <DEDUP_REMOVED lines=23> */
[----:B------:R-:W2:Y:S04]  /*09c0*/  LDG.E.CONSTANT R13, desc[UR4][R12.64] ;  /* 0x000000040c0d7981 */ /* 0x000ea8000c1e9900 */
[----:B------:R-:W3:Y:S01]  /*09d0*/  LDG.E.CONSTANT R12, desc[UR4][R4.64+0x1c] ;  /* 0x00001c04040c7981 */ /* 0x000ee2000c1e9900 */
[----:B--2---:R-:W-:-:S03]  /*09e0*/  FSETP.GT.AND P1, PT, R18, R13, PT ;  /* 0x0000000d1200720b */ /* 0x004fc60003f24000 */
[----:B------:R-:W2:Y:S10]  /*09f0*/  LDG.E.CONSTANT R18, desc[UR4][R4.64+0x14] ;  /* 0x0000140404127981 */ /* 0x000eb4000c1e9900 */
        /* <DEDUP_REMOVED lines=8> */
[----:B--2---:R-:W-:-:S13]  /*0a80*/  FSETP.GT.AND P1, PT, R18, R15, PT ;  /* 0x0000000f1200720b */ /* 0x004fda0003f24000 */
[----:B------:R-:W-:-:S05]  /*0a90*/  @P1 IADD3 R11, PT, PT, R9, 0x6, RZ ;  /* 0x00000006090b1810 */ /* 0x000fca0007ffe0ff */
[----:B------:R-:W-:-:S06]  /*0aa0*/  IMAD.WIDE R6, R11, 0x4, R6 ;  /* 0x000000040b067825 */ /* 0x000fcc00078e0206 */
[----:B------:R-:W3:Y:S02]  /*0ab0*/  LDG.E.CONSTANT R7, desc[UR4][R6.64] ;  /* 0x0000000406077981 */ /* 0x000ee4000c1e9900 */
[----:B---3--:R-:W-:-:S13]  /*0ac0*/  FSETP.GT.AND P1, PT, R12, R7, PT ;  /* 0x000000070c00720b */ /* 0x008fda0003f24000 */
[C---:B------:R-:W-:Y:S02]  /*0ad0*/  @P1 VIADD R11, R9.reuse, 0x7 ;  /* 0x00000007090b1836 */ /* 0x040fe40000000000 */
[----:B------:R-:W-:-:S03]  /*0ae0*/  VIADD R9, R9, 0x8 ;  /* 0x0000000809097836 */ /* 0x000fc60000000000 */
[----:B------:R-:W-:-:S07]  /*0af0*/  MOV R12, R11 ;  /* 0x0000000b000c7202 */ /* 0x000fce0000000f00 */
.L_x_42:
[----:B------:R-:W-:Y:S05]  /*0b00*/  BSYNC.RECONVERGENT B1 ;  /* 0x0000000000017941 */ /* 0x000fea0003800200 */
.L_x_41:
        /* <DEDUP_REMOVED lines=13> */
[----:B--2---:R-:W-:-:S03]  /*0be0*/  FSETP.GT.AND P1, PT, R13, R10, PT ;  /* 0x0000000a0d00720b */ /* 0x004fc60003f24000 */
[----:B------:R-:W2:Y:S01]  /*0bf0*/  LDG.E.CONSTANT R10, desc[UR4][R4.64+0xc] ;  /* 0x00000c04040a7981 */ /* 0x000ea2000c1e9900 */
[----:B------:R-:W-:-:S05]  /*0c00*/  SEL R17, R9, R12, P1 ;  /* 0x0000000c09117207 */ /* 0x000fca0000800000 */
[----:B------:R-:W-:-:S06]  /*0c10*/  IMAD.WIDE R12, R17, 0x4, R6 ;  /* 0x00000004110c7825 */ /* 0x000fcc00078e0206 */
[----:B------:R-:W3:Y:S02]  /*0c20*/  LDG.E.CONSTANT R13, desc[UR4][R12.64] ;  /* 0x000000040c0d7981 */ /* 0x000ee4000c1e9900 */
[----:B---3--:R-:W-:-:S13]  /*0c30*/  FSETP.GT.AND P1, PT, R14, R13, PT ;  /* 0x0000000d0e00720b */ /* 0x008fda0003f24000 */
[----:B------:R-:W-:-:S04]  /*0c40*/  @P1 VIADD R17, R9, 0x1 ;  /* 0x0000000109111836 */ /* 0x000fc80000000000 */
[----:B------:R-:W-:-:S06]  /*0c50*/  IMAD.WIDE R14, R17, 0x4, R6 ;  /* 0x00000004110e7825 */ /* 0x000fcc00078e0206 */
[----:B------:R-:W4:Y:S02]  /*0c60*/  LDG.E.CONSTANT R15, desc[UR4][R14.64] ;  /* 0x000000040e0f7981 */ /* 0x000f24000c1e9900 */
[----:B----4-:R-:W-:-:S13]  /*0c70*/  FSETP.GT.AND P1, PT, R16, R15, PT ;  /* 0x0000000f1000720b */ /* 0x010fda0003f24000 */
[----:B------:R-:W-:-:S04]  /*0c80*/  @P1 VIADD R17, R9, 0x2 ;  /* 0x0000000209111836 */ /* 0x000fc80000000000 */
[----:B------:R-:W-:-:S06]  /*0c90*/  IMAD.WIDE R6, R17, 0x4, R6 ;  /* 0x0000000411067825 */ /* 0x000fcc00078e0206 */
[----:B------:R-:W2:Y:S02]  /*0ca0*/  LDG.E.CONSTANT R7, desc[UR4][R6.64] ;  /* 0x0000000406077981 */ /* 0x000ea4000c1e9900 */
[----:B--2---:R-:W-:-:S13]  /*0cb0*/  FSETP.GT.AND P1, PT, R10, R7, PT ;  /* 0x000000070a00720b */ /* 0x004fda0003f24000 */
[C---:B------:R-:W-:Y:S01]  /*0cc0*/  @P1 IADD3 R17, PT, PT, R9.reuse, 0x3, RZ ;  /* 0x0000000309111810 */ /* 0x040fe20007ffe0ff */
[----:B------:R-:W-:-:S03]  /*0cd0*/  VIADD R9, R9, 0x4 ;  /* 0x0000000409097836 */ /* 0x000fc60000000000 */
[----:B------:R-:W-:-:S07]  /*0ce0*/  MOV R12, R17 ;  /* 0x00000011000c7202 */ /* 0x000fce0000000f00 */
.L_x_44:
[----:B------:R-:W-:Y:S05]  /*0cf0*/  BSYNC.RECONVERGENT B1 ;  /* 0x0000000000017941 */ /* 0x000fea0003800200 */
.L_x_43:
[----:B------:R-:W-:Y:S05]  /*0d00*/  @!P0 BRA `(.L_x_40) ;  /* 0x0000000000308947 */ /* 0x000fea0003800000 */
[----:B------:R-:W0:Y:S01]  /*0d10*/  LDC.64 R6, c[0x0][0x398] ;  /* 0x0000e600ff067b82 */ /* 0x000e220000000a00 */
[----:B------:R-:W-:-:S07]  /*0d20*/  IMAD.MOV R8, RZ, RZ, -R8 ;  /* 0x000000ffff087224 */ /* 0x000fce00078e0a08 */
.L_x_45:
[----:B0-----:R-:W-:-:S04]  /*0d30*/  IMAD.WIDE R4, R9, 0x4, R6 ;  /* 0x0000000409047825 */ /* 0x001fc800078e0206 */
[----:B------:R-:W-:Y:S02]  /*0d40*/  IMAD.WIDE R10, R12, 0x4, R6 ;  /* 0x000000040c0a7825 */ /* 0x000fe400078e0206 */
[----:B------:R-:W2:Y:S04]  /*0d50*/  LDG.E.CONSTANT R4, desc[UR4][R4.64] ;  /* 0x0000000404047981 */ /* 0x000ea8000c1e9900 */
[----:B------:R-:W2:Y:S01]  /*0d60*/  LDG.E.CONSTANT R11, desc[UR4][R10.64] ;  /* 0x000000040a0b7981 */ /* 0x000ea2000c1e9900 */
[----:B------:R-:W-:-:S04]  /*0d70*/  IADD3 R8, PT, PT, R8, 0x1, RZ ;  /* 0x0000000108087810 */ /* 0x000fc80007ffe0ff */
[----:B------:R-:W-:Y:S02]  /*0d80*/  ISETP.NE.AND P1, PT, R8, RZ, PT ;  /* 0x000000ff0800720c */ /* 0x000fe40003f25270 */
[----:B--2---:R-:W-:-:S04]  /*0d90*/  FSETP.GT.AND P0, PT, R4, R11, PT ;  /* 0x0000000b0400720b */ /* 0x004fc80003f04000 */
[C---:B------:R-:W-:Y:S01]  /*0da0*/  SEL R12, R9.reuse, R12, P0 ;  /* 0x0000000c090c7207 */ /* 0x040fe20000000000 */
[----:B------:R-:W-:-:S06]  /*0db0*/  VIADD R9, R9, 0x1 ;  /* 0x0000000109097836 */ /* 0x000fcc0000000000 */
[----:B------:R-:W-:Y:S05]  /*0dc0*/  @P1 BRA `(.L_x_45) ;  /* 0xfffffffc00d81947 */ /* 0x000fea000383ffff */
.L_x_40:
[----:B------:R-:W-:Y:S05]  /*0dd0*/  BSYNC.RECONVERGENT B0 ;  /* 0x0000000000007941 */ /* 0x000fea0003800200 */
.L_x_35:
[----:B------:R-:W0:Y:S01]  /*0de0*/  LDC.64 R4, c[0x0][0x388] ;  /* 0x0000e200ff047b82 */ /* 0x000e220000000a00 */
[----:B------:R-:W-:-:S04]  /*0df0*/  IADD3 R3, PT, PT, -R3, R12, RZ ;  /* 0x0000000c03037210 */ /* 0x000fc80007ffe1ff */
[----:B-----5:R-:W-:Y:S01]  /*0e00*/  ISETP.NE.AND P0, PT, R3, R2, PT ;  /* 0x000000020300720c */ /* 0x020fe20003f05270 */
[----:B0-----:R-:W-:-:S03]  /*0e10*/  IMAD.WIDE R2, R0, 0x4, R4 ;  /* 0x0000000400027825 */ /* 0x001fc600078e0204 */
[----:B------:R-:W-:-:S05]  /*0e20*/  FSEL R5, RZ, 1, P0 ;  /* 0x3f800000ff057808 */ /* 0x000fca0000000000 */
[----:B------:R-:W-:Y:S01]  /*0e30*/  STG.E desc[UR4][R2.64], R5 ;  /* 0x0000000502007986 */ /* 0x000fe2000c101904 */
[----:B------:R-:W-:Y:S05]  /*0e40*/  EXIT ;  /* 0x000000000000794d */ /* 0x000fea0003800000 */
.L_x_46:
        /* <DEDUP_REMOVED lines=11> */
.L_x_142:


//--------------------- .text.ComputeBinaryCrossentropyLoss --------------------------
	.section	.text.ComputeBinaryCrossentropyLoss,"ax",@progbits
	.align	128
        .global         ComputeBinaryCrossentropyLoss
        .type           ComputeBinaryCrossentropyLoss,@function
        .size           ComputeBinaryCrossentropyLoss,(.L_x_135 - ComputeBinaryCrossentropyLoss)
        .other          ComputeBinaryCrossentropyLoss,@"STO_CUDA_ENTRY STV_DEFAULT"
ComputeBinaryCrossentropyLoss:
.text.ComputeBinaryCrossentropyLoss:
        /* <DEDUP_REMOVED lines=13> */
[----:B------:R-:W-:Y:S01]  /*00d0*/  IMAD R13, R2, UR6, RZ ;  /* 0x00000006020d7c24 */ /* 0x000fe2000f8e02ff */
[----:B------:R-:W-:Y:S01]  /*00e0*/  I2FP.F32.U32 R3, UR6 ;  /* 0x0000000600037c45 */ /* 0x000fe20008201000 */
[----:B------:R-:W-:Y:S03]  /*00f0*/  BSSY.RECONVERGENT B0, `(.L_x_48) ;  /* 0x000005d000007945 */ /* 0x000fe60003800200 */
[C---:B------:R-:W-:Y:S02]  /*0100*/  IADD3 R12, PT, PT, R13.reuse, UR6, RZ ;  /* 0x000000060d0c7c10 */ /* 0x040fe4000fffe0ff */
[----:B------:R-:W-:-:S04]  /*0110*/  IADD3 R5, PT, PT, R13, 0x1, RZ ;  /* 0x000000010d057810 */ /* 0x000fc80007ffe0ff */
[----:B------:R-:W-:-:S05]  /*0120*/  VIMNMX R0, PT, PT, R12, R5, !PT ;  /* 0x000000050c007248 */ /* 0x000fca0007fe0100 */
[----:B------:R-:W-:-:S05]  /*0130*/  IMAD.IADD R0, R0, 0x1, -R13 ;  /* 0x0000000100007824 */ /* 0x000fca00078e0a0d */
[----:B------:R-:W-:-:S04]  /*0140*/  LOP3.LUT R0, R0, 0x1, RZ, 0xc0, !PT ;  /* 0x0000000100007812 */ /* 0x000fc800078ec0ff */
[----:B------:R-:W-:Y:S02]  /*0150*/  ISETP.NE.U32.AND P0, PT, R0, 0x1, PT ;  /* 0x000000010000780c */ /* 0x000fe40003f05070 */
[----:B------:R-:W-:-:S11]  /*0160*/  MOV R0, RZ ;  /* 0x000000ff00007202 */ /* 0x000fd60000000f00 */
[----:B------:R-:W-:Y:S05]  /*0170*/  @P0 BRA `(.L_x_49) ;  /* 0x0000000400500947 */ /* 0x000fea0003800000 */
[----:B------:R-:W0:Y:S02]  /*0180*/  LDC.64 R6, c[0x0][0x398] ;  /* 0x0000e600ff067b82 */ /* 0x000e240000000a00 */
[----:B0-----:R-:W-:-:S06]  /*0190*/  IMAD.WIDE R6, R13, 0x4, R6 ;  /* 0x000000040d067825 */ /* 0x001fcc00078e0206 */
[----:B------:R-:W2:Y:S01]  /*01a0*/  LDG.E.CONSTANT R7, desc[UR4][R6.64] ;  /* 0x0000000406077981 */ /* 0x000ea2000c1e9900 */
[----:B------:R-:W-:Y:S01]  /*01b0*/  SHF.R.S32.HI R9, RZ, 0x1f, R13 ;  /* 0x0000001fff097819 */ /* 0x000fe2000001140d */
[----:B------:R-:W-:Y:S01]  /*01c0*/  IMAD.MOV.U32 R14, RZ, RZ, RZ ;  /* 0x000000ffff0e7224 */ /* 0x000fe200078e00ff */
[----:B------:R-:W-:Y:S02]  /*01d0*/  MOV R4, R13 ;  /* 0x0000000d00047202 */ /* 0x000fe40000000f00 */
[----:B------:R-:W-:Y:S02]  /*01e0*/  MOV R13, R5 ;  /* 0x00000005000d7202 */ /* 0x000fe40000000f00 */
[----:B--2---:R-:W-:-:S04]  /*01f0*/  FSETP.GEU.AND P0, PT, R7, 1, PT ;  /* 0x3f8000000700780b */ /* 0x004fc80003f0e000 */
[----:B------:R-:W-:-:S13]  /*0200*/  FSETP.LEU.OR P0, PT, R7, RZ, P0 ;  /* 0x000000ff0700720b */ /* 0x000fda000070b400 */
[----:B------:R-:W-:Y:S05]  /*0210*/  @P0 BRA `(.L_x_49) ;  /* 0x0000000400280947 */ /* 0x000fea0003800000 */
[----:B------:R-:W0:Y:S02]  /*0220*/  LDCU.64 UR6, c[0x0][0x390] ;  /* 0x00007200ff0677ac */ /* 0x000e240008000a00 */
[----:B0-----:R-:W-:-:S04]  /*0230*/  LEA R10, P0, R4, UR6, 0x2 ;  /* 0x00000006040a7c11 */ /* 0x001fc8000f8010ff */
[----:B------:R-:W-:-:S05]  /*0240*/  LEA.HI.X R11, R4, UR7, R9, 0x2, P0 ;  /* 0x00000007040b7c11 */ /* 0x000fca00080f1409 */
[----:B------:R0:W2:Y:S01]  /*0250*/  LDG.E.CONSTANT R0, desc[UR4][R10.64] ;  /* 0x000000040a007981 */ /* 0x0000a2000c1e9900 */
[C---:B------:R-:W-:Y:S01]  /*0260*/  FADD R4, -R7.reuse, 1 ;  /* 0x3f80000007047421 */ /* 0x040fe20000000100 */
[C---:B------:R-:W-:Y:S01]  /*0270*/  FMUL R6, R7.reuse, 8388608 ;  /* 0x4b00000007067820 */ /* 0x040fe20000400000 */
[----:B------:R-:W-:Y:S01]  /*0280*/  FSETP.GEU.AND P0, PT, R7, 1.175494350822287508e-38, PT ;  /* 0x008000000700780b */ /* 0x000fe20003f0e000 */
[----:B------:R-:W-:Y:S02]  /*0290*/  BSSY.RECONVERGENT B1, `(.L_x_50) ;  /* 0x0000040000017945 */ /* 0x000fe40003800200 */
[----:B------:R-:W-:Y:S02]  /*02a0*/  FSETP.GEU.AND P1, PT, R4, 1.175494350822287508e-38, PT ;  /* 0x008000000400780b */ /* 0x000fe40003f2e000 */
[----:B------:R-:W-:Y:S01]  /*02b0*/  FSEL R6, R6, R7, !P0 ;  /* 0x0000000706067208 */ /* 0x000fe20004000000 */
[----:B0-----:R-:W-:-:S04]  /*02c0*/  HFMA2 R11, -RZ, RZ, 1.5048828125, 33.21875 ;  /* 0x3e055027ff0b7431 */ /* 0x001fc800000001ff */
[----:B------:R-:W-:-:S05]  /*02d0*/  VIADD R7, R6, 0xc0d55555 ;  /* 0xc0d5555506077836 */ /* 0x000fca0000000000 */
[----:B------:R-:W-:Y:S01]  /*02e0*/  LOP3.LUT R15, R7, 0xff800000, RZ, 0xc0, !PT ;  /* 0xff800000070f7812 */ /* 0x000fe200078ec0ff */
[----:B------:R-:W-:-:S03]  /*02f0*/  @!P1 FMUL R4, R4, 8388608 ;  /* 0x4b00000004049820 */ /* 0x000fc60000400000 */
[-C--:B------:R-:W-:Y:S02]  /*0300*/  IADD3 R8, PT, PT, R6, -R15.reuse, RZ ;  /* 0x8000000f06087210 */ /* 0x080fe40007ffe0ff */
[----:B------:R-:W-:Y:S02]  /*0310*/  IADD3 R9, PT, PT, R4, -0x3f2aaaab, RZ ;  /* 0xc0d5555504097810 */ /* 0x000fe40007ffe0ff */
[----:B------:R-:W-:Y:S01]  /*0320*/  I2FP.F32.S32 R15, R15 ;  /* 0x0000000f000f7245 */ /* 0x000fe20000201400 */
[----:B------:R-:W-:Y:S01]  /*0330*/  FADD R8, R8, -1 ;  /* 0xbf80000008087421 */ /* 0x000fe20000000000 */
[----:B------:R-:W-:Y:S02]  /*0340*/  LOP3.LUT R9, R9, 0xff800000, RZ, 0xc0, !PT ;  /* 0xff80000009097812 */ /* 0x000fe400078ec0ff */
[C---:B------:R-:W-:Y:S02]  /*0350*/  FSETP.NEU.AND P2, PT, R4.reuse, RZ, PT ;  /* 0x000000ff0400720b */ /* 0x040fe40003f4d000 */
[----:B------:R-:W-:-:S02]  /*0360*/  IADD3 R7, PT, PT, R4, -R9, RZ ;  /* 0x8000000904077210 */ /* 0x000fc40007ffe0ff */
[----:B------:R-:W-:-:S03]  /*0370*/  I2FP.F32.S32 R9, R9 ;  /* 0x0000000900097245 */ /* 0x000fc60000201400 */
[----:B------:R-:W-:-:S04]  /*0380*/  FADD R7, R7, -1 ;  /* 0xbf80000007077421 */ /* 0x000fc80000000000 */
[-C--:B------:R-:W-:Y:S01]  /*0390*/  FFMA R10, R7, -R11.reuse, 0.14084610342979431152 ;  /* 0x3e1039f6070a7423 */ /* 0x080fe2000000080b */
[----:B------:R-:W-:-:S03]  /*03a0*/  FFMA R11, R8, -R11, 0.14084610342979431152 ;  /* 0x3e1039f6080b7423 */ /* 0x000fc6000000080b */
[----:B------:R-:W-:Y:S01]  /*03b0*/  FFMA R10, R7, R10, -0.12148627638816833496 ;  /* 0xbdf8cdcc070a7423 */ /* 0x000fe2000000000a */
[----:B------:R-:W-:-:S03]  /*03c0*/  FFMA R11, R8, R11, -0.12148627638816833496 ;  /* 0xbdf8cdcc080b7423 */ /* 0x000fc6000000000b */
[----:B------:R-:W-:Y:S01]  /*03d0*/  FFMA R10, R7, R10, 0.13980610668659210205 ;  /* 0x3e0f2955070a7423 */ /* 0x000fe2000000000a */
[----:B------:R-:W-:-:S03]  /*03e0*/  FFMA R11, R8, R11, 0.13980610668659210205 ;  /* 0x3e0f2955080b7423 */ /* 0x000fc6000000000b */
[----:B------:R-:W-:Y:S01]  /*03f0*/  FFMA R10, R7, R10, -0.16684235632419586182 ;  /* 0xbe2ad8b9070a7423 */ /* 0x000fe2000000000a */
[----:B------:R-:W-:-:S03]  /*0400*/  FFMA R11, R8, R11, -0.16684235632419586182 ;  /* 0xbe2ad8b9080b7423 */ /* 0x000fc6000000000b */
[----:B------:R-:W-:Y:S01]  /*0410*/  FFMA R10, R7, R10, 0.20012299716472625732 ;  /* 0x3e4ced0b070a7423 */ /* 0x000fe2000000000a */
[----:B------:R-:W-:-:S03]  /*0420*/  FFMA R11, R8, R11, 0.20012299716472625732 ;  /* 0x3e4ced0b080b7423 */ /* 0x000fc6000000000b */
[C---:B------:R-:W-:Y:S01]  /*0430*/  FFMA R14, R7.reuse, R10, -0.24999669194221496582 ;  /* 0xbe7fff22070e7423 */ /* 0x040fe2000000000a */
[C---:B------:R-:W-:Y:S01]  /*0440*/  FFMA R11, R8.reuse, R11, -0.24999669194221496582 ;  /* 0xbe7fff22080b7423 */ /* 0x040fe2000000000b */
[----:B------:R-:W-:Y:S02]  /*0450*/  FSEL R10, RZ, -23, P0 ;  /* 0xc1b80000ff0a7808 */ /* 0x000fe40000000000 */
[C---:B------:R-:W-:Y:S01]  /*0460*/  FFMA R16, R7.reuse, R14, 0.33333182334899902344 ;  /* 0x3eaaaa7807107423 */ /* 0x040fe2000000000e */
[----:B------:R-:W-:Y:S01]  /*0470*/  FSEL R14, RZ, -23, P1 ;  /* 0xc1b80000ff0e7808 */ /* 0x000fe20000800000 */
[----:B------:R-:W-:Y:S01]  /*0480*/  FFMA R11, R8, R11, 0.33333182334899902344 ;  /* 0x3eaaaa78080b7423 */ /* 0x000fe2000000000b */
[----:B------:R-:W-:Y:S01]  /*0490*/  ISETP.GT.U32.AND P1, PT, R4, 0x7f7fffff, PT ;  /* 0x7f7fffff0400780c */ /* 0x000fe20003f24070 */
[----:B------:R-:W-:Y:S01]  /*04a0*/  FFMA R16, R7, R16, -0.5 ;  /* 0xbf00000007107423 */ /* 0x000fe20000000010 */
[----:B------:R-:W-:Y:S01]  /*04b0*/  ISETP.GT.U32.AND P0, PT, R6, 0x7f7fffff, PT ;  /* 0x7f7fffff0600780c */ /* 0x000fe20003f04070 */
[C---:B------:R-:W-:Y:S01]  /*04c0*/  FFMA R11, R8.reuse, R11, -0.5 ;  /* 0xbf000000080b7423 */ /* 0x040fe2000000000b */
[----:B------:R-:W-:Y:S01]  /*04d0*/  FFMA R9, R9, 1.1920928955078125e-07, R14 ;  /* 0x3400000009097823 */ /* 0x000fe2000000000e */
[----:B------:R-:W-:Y:S01]  /*04e0*/  FMUL R16, R7, R16 ;  /* 0x0000001007107220 */ /* 0x000fe20000400000 */
[----:B------:R-:W-:Y:S01]  /*04f0*/  FFMA R10, R15, 1.1920928955078125e-07, R10 ;  /* 0x340000000f0a7823 */ /* 0x000fe2000000000a */
[----:B------:R-:W-:-:S02]  /*0500*/  FMUL R11, R8, R11 ;  /* 0x0000000b080b7220 */ /* 0x000fc40000400000 */
[----:B------:R-:W-:Y:S01]  /*0510*/  FFMA R16, R7, R16, R7 ;  /* 0x0000001007107223 */ /* 0x000fe20000000007 */
[----:B------:R-:W-:Y:S02]  /*0520*/  IMAD.MOV.U32 R7, RZ, RZ, 0x7f800000 ;  /* 0x7f800000ff077424 */ /* 0x000fe400078e00ff */
[----:B------:R-:W-:Y:S01]  /*0530*/  FFMA R11, R8, R11, R8 ;  /* 0x0000000b080b7223 */ /* 0x000fe20000000008 */
[----:B------:R-:W-:Y:S01]  /*0540*/  FFMA R9, R9, 0.69314718246459960938, R16 ;  /* 0x3f31721809097823 */ /* 0x000fe20000000010 */
[-C--:B------:R-:W-:Y:S01]  /*0550*/  @P1 FFMA R9, R4, R7.reuse, +INF ;  /* 0x7f80000004091423 */ /* 0x080fe20000000007 */
[----:B------:R-:W0:Y:S01]  /*0560*/  MUFU.RCP R8, R3 ;  /* 0x0000000300087308 */ /* 0x000e220000001000 */
[----:B------:R-:W-:Y:S01]  /*0570*/  FFMA R10, R10, 0.69314718246459960938, R11 ;  /* 0x3f3172180a0a7823 */ /* 0x000fe2000000000b */
[C---:B------:R-:W-:Y:S01]  /*0580*/  @P0 FFMA R10, R6.reuse, R7, +INF ;  /* 0x7f800000060a0423 */ /* 0x040fe20000000007 */
[----:B------:R-:W-:Y:S02]  /*0590*/  FSETP.NEU.AND P1, PT, R6, RZ, PT ;  /* 0x000000ff0600720b */ /* 0x000fe40003f2d000 */
[----:B------:R-:W-:-:S02]  /*05a0*/  FSEL R9, R9, -INF , P2 ;  /* 0xff80000009097808 */ /* 0x000fc40001000000 */
[----:B------:R-:W-:Y:S01]  /*05b0*/  FSEL R7, R10, -INF , P1 ;  /* 0xff8000000a077808 */ /* 0x000fe20000800000 */
[----:B0-----:R-:W-:-:S04]  /*05c0*/  FFMA R11, -R3, R8, 1 ;  /* 0x3f800000030b7423 */ /* 0x001fc80000000108 */
[----:B------:R-:W-:Y:S01]  /*05d0*/  FFMA R11, R8, R11, R8 ;  /* 0x0000000b080b7223 */ /* 0x000fe20000000008 */
[----:B--2---:R-:W-:-:S04]  /*05e0*/  FADD R4, -R0, 1 ;  /* 0x3f80000000047421 */ /* 0x004fc80000000100 */
[----:B------:R-:W-:-:S04]  /*05f0*/  FMUL R9, R4, R9 ;  /* 0x0000000904097220 */ /* 0x000fc80000400000 */
[----:B------:R-:W-:-:S04]  /*0600*/  FFMA R0, R0, R7, R9 ;  /* 0x0000000700007223 */ /* 0x000fc80000000009 */
[----:B------:R-:W0:Y:S01]  /*0610*/  FCHK P0, R0, R3 ;  /* 0x0000000300007302 */ /* 0x000e220000000000 */
[----:B------:R-:W-:-:S04]  /*0620*/  FFMA R4, R0, R11, RZ ;  /* 0x0000000b00047223 */ /* 0x000fc800000000ff */
[----:B------:R-:W-:-:S04]  /*0630*/  FFMA R6, -R3, R4, R0 ;  /* 0x0000000403067223 */ /* 0x000fc80000000100 */
[----:B------:R-:W-:Y:S01]  /*0640*/  FFMA R4, R11, R6, R4 ;  /* 0x000000060b047223 */ /* 0x000fe20000000004 */
[----:B0-----:R-:W-:Y:S06]  /*0650*/  @!P0 BRA `(.L_x_51) ;  /* 0x00000000000c8947 */ /* 0x001fec0003800000 */
[----:B------:R-:W-:-:S07]  /*0660*/  MOV R16, 0x680 ;  /* 0x0000068000107802 */ /* 0x000fce0000000f00 */
[----:B------:R-:W-:Y:S05]  /*0670*/  CALL.REL.NOINC `($__internal_1_$__cuda_sm3x_div_rn_noftz_f32_slowpath) ;  /* 0x0000000800cc7944 */ /* 0x000fea0003c00000 */
[----:B------:R-:W-:-:S07]  /*0680*/  MOV R4, R0 ;  /* 0x0000000000047202 */ /* 0x000fce0000000f00 */
.L_x_51:
[----:B------:R-:W-:Y:S05]  /*0690*/  BSYNC.RECONVERGENT B1 ;  /* 0x0000000000017941 */ /* 0x000fea0003800200 */
.L_x_50:
[----:B------:R-:W-:-:S05]  /*06a0*/  FADD R0, RZ, -R4 ;  /* 0x80000004ff007221 */ /* 0x000fca0000000000 */
[----:B------:R-:W-:-:S07]  /*06b0*/  MOV R14, R0 ;  /* 0x00000000000e7202 */ /* 0x000fce0000000f00 */
.L_x_49:
[----:B------:R-:W-:Y:S05]  /*06c0*/  BSYNC.RECONVERGENT B0 ;  /* 0x0000000000007941 */ /* 0x000fea0003800200 */
.L_x_48:
[----:B------:R-:W-:Y:S01]  /*06d0*/  ISETP.GE.AND P0, PT, R5, R12, PT ;  /* 0x0000000c0500720c */ /* 0x000fe20003f06270 */
[----:B------:R-:W-:-:S12]  /*06e0*/  BSSY.RECONVERGENT B0, `(.L_x_47) ;  /* 0x00000a8000007945 */ /* 0x000fd80003800200 */
[----:B------:R-:W-:Y:S05]  /*06f0*/  @P0 BRA `(.L_x_52) ;  /* 0x0000000800980947 */ /* 0x000fea0003800000 */
[----:B------:R-:W0:Y:S01]  /*0700*/  LDC.64 R4, c[0x0][0x390] ;  /* 0x0000e400ff047b82 */ /* 0x000e220000000a00 */
[----:B------:R-:W-:-:S07]  /*0710*/  MOV R14, R0 ;  /* 0x00000000000e7202 */ /* 0x000fce0000000f00 */
[----:B------:R-:W1:Y:S01]  /*0720*/  LDC.64 R6, c[0x0][0x398] ;  /* 0x0000e600ff067b82 */ /* 0x000e620000000a00 */
[----:B0-----:R-:W-:-:S05]  /*0730*/  IADD3 R4, P0, PT, R4, 0x4, RZ ;  /* 0x0000000404047810 */ /* 0x001fca0007f1e0ff */
[----:B------:R-:W-:Y:S01]  /*0740*/  IMAD.X R5, RZ, RZ, R5, P0 ;  /* 0x000000ffff057224 */ /* 0x000fe200000e0605 */
[----:B-1----:R-:W-:-:S04]  /*0750*/  IADD3 R6, P1, PT, R6, 0x4, RZ ;  /* 0x0000000406067810 */ /* 0x002fc80007f3e0ff */
[----:B------:R-:W-:-:S09]  /*0760*/  IADD3.X R7, PT, PT, RZ, R7, RZ, P1, !PT ;  /* 0x00000007ff077210 */ /* 0x000fd20000ffe4ff */
.L_x_61:
[----:B------:R-:W-:-:S05]  /*0770*/  IMAD.WIDE R8, R13, 0x4, R6 ;  /* 0x000000040d087825 */ /* 0x000fca00078e0206 */
[----:B------:R-:W2:Y:S01]  /*0780*/  LDG.E.CONSTANT R17, desc[UR4][R8.64+-0x4] ;  /* 0xfffffc0408117981 */ /* 0x000ea2000c1e9900 */
[----:B------:R-:W-:Y:S01]  /*0790*/  BSSY.RECONVERGENT B1, `(.L_x_53) ;  /* 0x000004c000017945 */ /* 0x000fe20003800200 */
[----:B------:R-:W-:Y:S01]  /*07a0*/  IMAD.WIDE R10, R13, 0x4, R4 ;  /* 0x000000040d0a7825 */ /* 0x000fe200078e0204 */
[----:B--2---:R-:W-:-:S04]  /*07b0*/  FSETP.GEU.AND P0, PT, R17, 1, PT ;  /* 0x3f8000001100780b */ /* 0x004fc80003f0e000 */
[----:B------:R-:W-:-:S13]  /*07c0*/  FSETP.LEU.OR P0, PT, R17, RZ, P0 ;  /* 0x000000ff1100720b */ /* 0x000fda000070b400 */
[----:B------:R-:W-:Y:S05]  /*07d0*/  @P0 BRA `(.L_x_54) ;  /* 0x00000004001c0947 */ /* 0x000fea0003800000 */
[----:B------:R-:W2:Y:S01]  /*07e0*/  LDG.E.CONSTANT R15, desc[UR4][R10.64+-0x4] ;  /* 0xfffffc040a0f7981 */ /* 0x000ea2000c1e9900 */
[C---:B------:R-:W-:Y:S01]  /*07f0*/  FADD R0, -R17.reuse, 1 ;  /* 0x3f80000011007421 */ /* 0x040fe20000000100 */
[C---:B------:R-:W-:Y:S01]  /*0800*/  FMUL R16, R17.reuse, 8388608 ;  /* 0x4b00000011107820 */ /* 0x040fe20000400000 */
[----:B------:R-:W-:Y:S01]  /*0810*/  FSETP.GEU.AND P0, PT, R17, 1.175494350822287508e-38, PT ;  /* 0x008000001100780b */ /* 0x000fe20003f0e000 */
[----:B------:R-:W-:Y:S01]  /*0820*/  HFMA2 R20, -RZ, RZ, 1.5048828125, 33.21875 ;  /* 0x3e055027ff147431 */ /* 0x000fe200000001ff */
[----:B------:R-:W-:Y:S01]  /*0830*/  BSSY.RECONVERGENT B2, `(.L_x_55) ;  /* 0x0000040000027945 */ /* 0x000fe20003800200 */
[----:B------:R-:W-:Y:S02]  /*0840*/  FSETP.GEU.AND P1, PT, R0, 1.175494350822287508e-38, PT ;  /* 0x008000000000780b */ /* 0x000fe40003f2e000 */
[----:B------:R-:W-:-:S04]  /*0850*/  FSEL R16, R16, R17, !P0 ;  /* 0x0000001110107208 */ /* 0x000fc80004000000 */
[----:B------:R-:W-:-:S04]  /*0860*/  IADD3 R21, PT, PT, R16, -0x3f2aaaab, RZ ;  /* 0xc0d5555510157810 */ /* 0x000fc80007ffe0ff */
[----:B------:R-:W-:-:S03]  /*0870*/  LOP3.LUT R21, R21, 0xff800000, RZ, 0xc0, !PT ;  /* 0xff80000015157812 */ /* 0x000fc600078ec0ff */
[----:B------:R-:W-:Y:S01]  /*0880*/  @!P1 FMUL R0, R0, 8388608 ;  /* 0x4b00000000009820 */ /* 0x000fe20000400000 */
[----:B------:R-:W-:-:S04]  /*0890*/  IADD3 R19, PT, PT, R16, -R21, RZ ;  /* 0x8000001510137210 */ /* 0x000fc80007ffe0ff */
[C---:B------:R-:W-:Y:S01]  /*08a0*/  IADD3 R17, PT, PT, R0.reuse, -0x3f2aaaab, RZ ;  /* 0xc0d5555500117810 */ /* 0x040fe20007ffe0ff */
[----:B------:R-:W-:Y:S01]  /*08b0*/  FADD R19, R19, -1 ;  /* 0xbf80000013137421 */ /* 0x000fe20000000000 */
[----:B------:R-:W-:Y:S02]  /*08c0*/  FSETP.NEU.AND P2, PT, R0, RZ, PT ;  /* 0x000000ff0000720b */ /* 0x000fe40003f4d000 */
[----:B------:R-:W-:-:S04]  /*08d0*/  LOP3.LUT R17, R17, 0xff800000, RZ, 0xc0, !PT ;  /* 0xff80000011117812 */ /* 0x000fc800078ec0ff */
[----:B------:R-:W-:Y:S01]  /*08e0*/  I2FP.F32.S32 R24, R17 ;  /* 0x0000001100187245 */ /* 0x000fe20000201400 */
[----:B------:R-:W-:Y:S01]  /*08f0*/  IMAD.IADD R18, R0, 0x1, -R17 ;  /* 0x0000000100127824 */ /* 0x000fe200078e0a11 */
[----:B------:R-:W-:-:S03]  /*0900*/  MOV R17, 0x7f800000 ;  /* 0x7f80000000117802 */ /* 0x000fc60000000f00 */
        /* <DEDUP_REMOVED lines=13> */
[----:B------:R-:W-:Y:S02]  /*09e0*/  I2FP.F32.S32 R23, R21 ;  /* 0x0000001500177245 */ /* 0x000fe40000201400 */
[----:B------:R-:W-:Y:S01]  /*09f0*/  FFMA R25, R18, R25, 0.33333182334899902344 ;  /* 0x3eaaaa7812197423 */ /* 0x000fe20000000019 */
[----:B------:R-:W-:Y:S01]  /*0a00*/  FSEL R21, RZ, -23, P1 ;  /* 0xc1b80000ff157808 */ /* 0x000fe20000800000 */
[C---:B------:R-:W-:Y:S01]  /*0a10*/  FFMA R22, R19.reuse, R22, 0.33333182334899902344 ;  /* 0x3eaaaa7813167423 */ /* 0x040fe20000000016 */
[----:B------:R-:W-:Y:S01]  /*0a20*/  ISETP.GT.U32.AND P1, PT, R0, 0x7f7fffff, PT ;  /* 0x7f7fffff0000780c */ /* 0x000fe20003f24070 */
[----:B------:R-:W-:Y:S01]  /*0a30*/  FFMA R25, R18, R25, -0.5 ;  /* 0xbf00000012197423 */ /* 0x000fe20000000019 */
[----:B------:R-:W-:Y:S01]  /*0a40*/  FSEL R20, RZ, -23, P0 ;  /* 0xc1b80000ff147808 */ /* 0x000fe20000000000 */
[C---:B------:R-:W-:Y:S01]  /*0a50*/  FFMA R22, R19.reuse, R22, -0.5 ;  /* 0xbf00000013167423 */ /* 0x040fe20000000016 */
[----:B------:R-:W-:Y:S01]  /*0a60*/  ISETP.GT.U32.AND P0, PT, R16, 0x7f7fffff, PT ;  /* 0x7f7fffff1000780c */ /* 0x000fe20003f04070 */
[----:B------:R-:W-:Y:S01]  /*0a70*/  FMUL R25, R18, R25 ;  /* 0x0000001912197220 */ /* 0x000fe20000400000 */
[----:B------:R-:W-:Y:S01]  /*0a80*/  FFMA R21, R24, 1.1920928955078125e-07, R21 ;  /* 0x3400000018157823 */ /* 0x000fe20000000015 */
[----:B------:R-:W-:Y:S01]  /*0a90*/  FMUL R22, R19, R22 ;  /* 0x0000001613167220 */ /* 0x000fe20000400000 */
[----:B------:R-:W-:Y:S01]  /*0aa0*/  FFMA R20, R23, 1.1920928955078125e-07, R20 ;  /* 0x3400000017147823 */ /* 0x000fe20000000014 */
[----:B------:R-:W-:-:S02]  /*0ab0*/  FFMA R24, R18, R25, R18 ;  /* 0x0000001912187223 */ /* 0x000fc40000000012 */
[----:B------:R-:W-:Y:S01]  /*0ac0*/  FFMA R19, R19, R22, R19 ;  /* 0x0000001613137223 */ /* 0x000fe20000000013 */
[----:B------:R-:W0:Y:S01]  /*0ad0*/  MUFU.RCP R18, R3 ;  /* 0x0000000300127308 */ /* 0x000e220000001000 */
[----:B------:R-:W-:Y:S01]  /*0ae0*/  FFMA R21, R21, 0.69314718246459960938, R24 ;  /* 0x3f31721815157823 */ /* 0x000fe20000000018 */
[-C--:B------:R-:W-:Y:S01]  /*0af0*/  @P1 FFMA R21, R0, R17.reuse, +INF ;  /* 0x7f80000000151423 */ /* 0x080fe20000000011 */
[----:B------:R-:W-:Y:S01]  /*0b00*/  FFMA R19, R20, 0.69314718246459960938, R19 ;  /* 0x3f31721814137823 */ /* 0x000fe20000000013 */
[C---:B------:R-:W-:Y:S01]  /*0b10*/  FSETP.NEU.AND P1, PT, R16.reuse, RZ, PT ;  /* 0x000000ff1000720b */ /* 0x040fe20003f2d000 */
[----:B------:R-:W-:Y:S02]  /*0b20*/  @P0 FFMA R19, R16, R17, +INF ;  /* 0x7f80000010130423 */ /* 0x000fe40000000011 */
[----:B------:R-:W-:-:S03]  /*0b30*/  FSEL R21, R21, -INF , P2 ;  /* 0xff80000015157808 */ /* 0x000fc60001000000 */
[----:B------:R-:W-:Y:S01]  /*0b40*/  FSEL R0, R19, -INF , P1 ;  /* 0xff80000013007808 */ /* 0x000fe20000800000 */
[----:B0-----:R-:W-:Y:S01]  /*0b50*/  FFMA R17, -R3, R18, 1 ;  /* 0x3f80000003117423 */ /* 0x001fe20000000112 */
[----:B--2---:R-:W-:-:S04]  /*0b60*/  FADD R16, -R15, 1 ;  /* 0x3f8000000f107421 */ /* 0x004fc80000000100 */
[----:B------:R-:W-:-:S04]  /*0b70*/  FMUL R16, R16, R21 ;  /* 0x0000001510107220 */ /* 0x000fc80000400000 */
[----:B------:R-:W-:Y:S01]  /*0b80*/  FFMA R20, R15, R0, R16 ;  /* 0x000000000f147223 */ /* 0x000fe20000000010 */
[----:B------:R-:W-:-:S03]  /*0b90*/  FFMA R0, R18, R17, R18 ;  /* 0x0000001112007223 */ /* 0x000fc60000000012 */
[----:B------:R-:W0:Y:S01]  /*0ba0*/  FCHK P0, R20, R3 ;  /* 0x0000000314007302 */ /* 0x000e220000000000 */
[----:B------:R-:W-:-:S04]  /*0bb0*/  FFMA R15, R0, R20, RZ ;  /* 0x00000014000f7223 */ /* 0x000fc800000000ff */
[----:B------:R-:W-:-:S04]  /*0bc0*/  FFMA R16, -R3, R15, R20 ;  /* 0x0000000f03107223 */ /* 0x000fc80000000114 */
[----:B------:R-:W-:Y:S01]  /*0bd0*/  FFMA R15, R0, R16, R15 ;  /* 0x00000010000f7223 */ /* 0x000fe2000000000f */
[----:B0-----:R-:W-:Y:S06]  /*0be0*/  @!P0 BRA `(.L_x_56) ;  /* 0x0000000000108947 */ /* 0x001fec0003800000 */
[----:B------:R-:W-:Y:S01]  /*0bf0*/  IMAD.MOV.U32 R0, RZ, RZ, R20 ;  /* 0x000000ffff007224 */ /* 0x000fe200078e0014 */
[----:B------:R-:W-:-:S07]  /*0c00*/  MOV R16, 0xc20 ;  /* 0x00000c2000107802 */ /* 0x000fce0000000f00 */
[----:B------:R-:W-:Y:S05]  /*0c10*/  CALL.REL.NOINC `($__internal_1_$__cuda_sm3x_div_rn_noftz_f32_slowpath) ;  /* 0x0000000400647944 */ /* 0x000fea0003c00000 */
[----:B------:R-:W-:-:S07]  /*0c20*/  MOV R15, R0 ;  /* 0x00000000000f7202 */ /* 0x000fce0000000f00 */
.L_x_56:
[----:B------:R-:W-:Y:S05]  /*0c30*/  BSYNC.RECONVERGENT B2 ;  /* 0x0000000000027941 */ /* 0x000fea0003800200 */
.L_x_55:
[----:B------:R-:W-:-:S07]  /*0c40*/  FADD R14, R14, -R15 ;  /* 0x8000000f0e0e7221 */ /* 0x000fce0000000000 */
.L_x_54:
[----:B------:R-:W-:Y:S05]  /*0c50*/  BSYNC.RECONVERGENT B1 ;  /* 0x0000000000017941 */ /* 0x000fea0003800200 */
.L_x_53:
[----:B------:R-:W2:Y:S01]  /*0c60*/  LDG.E.CONSTANT R9, desc[UR4][R8.64] ;  /* 0x0000000408097981 */ /* 0x000ea2000c1e9900 */
[----:B------:R-:W-:Y:S01]  /*0c70*/  BSSY.RECONVERGENT B1, `(.L_x_57) ;  /* 0x000004b000017945 */ /* 0x000fe20003800200 */
[----:B--2---:R-:W-:-:S04]  /*0c80*/  FSETP.GEU.AND P0, PT, R9, 1, PT ;  /* 0x3f8000000900780b */ /* 0x004fc80003f0e000 */
[----:B------:R-:W-:-:S13]  /*0c90*/  FSETP.LEU.OR P0, PT, R9, RZ, P0 ;  /* 0x000000ff0900720b */ /* 0x000fda000070b400 */
[----:B------:R-:W-:Y:S05]  /*0ca0*/  @P0 BRA `(.L_x_58) ;  /* 0x00000004001c0947 */ /* 0x000fea0003800000 */
[----:B------:R0:W2:Y:S01]  /*0cb0*/  LDG.E.CONSTANT R10, desc[UR4][R10.64] ;  /* 0x000000040a0a7981 */ /* 0x0000a2000c1e9900 */
[C---:B------:R-:W-:Y:S01]  /*0cc0*/  FADD R0, -R9.reuse, 1 ;  /* 0x3f80000009007421 */ /* 0x040fe20000000100 */
[C---:B------:R-:W-:Y:S01]  /*0cd0*/  FMUL R8, R9.reuse, 8388608 ;  /* 0x4b00000009087820 */ /* 0x040fe20000400000 */
[----:B------:R-:W-:Y:S01]  /*0ce0*/  FSETP.GEU.AND P0, PT, R9, 1.175494350822287508e-38, PT ;  /* 0x008000000900780b */ /* 0x000fe20003f0e000 */
[----:B------:R-:W-:Y:S01]  /*0cf0*/  HFMA2 R16, -RZ, RZ, 1.5048828125, 33.21875 ;  /* 0x3e055027ff107431 */ /* 0x000fe200000001ff */
[----:B------:R-:W-:Y:S01]  /*0d00*/  BSSY.RECONVERGENT B2, `(.L_x_59) ;  /* 0x0000040000027945 */ /* 0x000fe20003800200 */
[----:B------:R-:W-:Y:S02]  /*0d10*/  FSETP.GEU.AND P1, PT, R0, 1.175494350822287508e-38, PT ;  /* 0x008000000000780b */ /* 0x000fe40003f2e000 */
[----:B------:R-:W-:Y:S02]  /*0d20*/  FSEL R8, R8, R9, !P0 ;  /* 0x0000000908087208 */ /* 0x000fe40004000000 */
[----:B------:R-:W-:-:S02]  /*0d30*/  FSEL R19, RZ, -23, P1 ;  /* 0xc1b80000ff137808 */ /* 0x000fc40000800000 */
[----:B------:R-:W-:-:S04]  /*0d40*/  IADD3 R17, PT, PT, R8, -0x3f2aaaab, RZ ;  /* 0xc0d5555508117810 */ /* 0x000fc80007ffe0ff */
[----:B------:R-:W-:-:S03]  /*0d50*/  LOP3.LUT R17, R17, 0xff800000, RZ, 0xc0, !PT ;  /* 0xff80000011117812 */ /* 0x000fc600078ec0ff */
[----:B------:R-:W-:Y:S01]  /*0d60*/  @!P1 FMUL R0, R0, 8388608 ;  /* 0x4b00000000009820 */ /* 0x000fe20000400000 */
[-C--:B0-----:R-:W-:Y:S02]  /*0d70*/  IADD3 R11, PT, PT, R8, -R17.reuse, RZ ;  /* 0x80000011080b7210 */ /* 0x081fe40007ffe0ff */
[----:B------:R-:W-:Y:S02]  /*0d80*/  I2FP.F32.S32 R17, R17 ;  /* 0x0000001100117245 */ /* 0x000fe40000201400 */
[C---:B------:R-:W-:Y:S01]  /*0d90*/  IADD3 R15, PT, PT, R0.reuse, -0x3f2aaaab, RZ ;  /* 0xc0d55555000f7810 */ /* 0x040fe20007ffe0ff */
[----:B------:R-:W-:Y:S01]  /*0da0*/  FADD R11, R11, -1 ;  /* 0xbf8000000b0b7421 */ /* 0x000fe20000000000 */
[C---:B------:R-:W-:Y:S02]  /*0db0*/  ISETP.GT.U32.AND P1, PT, R0.reuse, 0x7f7fffff, PT ;  /* 0x7f7fffff0000780c */ /* 0x040fe40003f24070 */
[----:B------:R-:W-:Y:S02]  /*0dc0*/  LOP3.LUT R15, R15, 0xff800000, RZ, 0xc0, !PT ;  /* 0xff8000000f0f7812 */ /* 0x000fe400078ec0ff */
[----:B------:R-:W-:-:S03]  /*0dd0*/  FSETP.NEU.AND P2, PT, R0, RZ, PT ;  /* 0x000000ff0000720b */ /* 0x000fc60003f4d000 */
[----:B------:R-:W-:-:S04]  /*0de0*/  IMAD.IADD R9, R0, 0x1, -R15 ;  /* 0x0000000100097824 */ /* 0x000fc800078e0a0f */
        /* <DEDUP_REMOVED lines=11> */
[----:B------:R-:W-:Y:S01]  /*0ea0*/  FFMA R20, R9, R18, -0.24999669194221496582 ;  /* 0xbe7fff2209147423 */ /* 0x000fe20000000012 */
[----:B------:R-:W-:Y:S01]  /*0eb0*/  FFMA R18, R11, R16, -0.24999669194221496582 ;  /* 0xbe7fff220b127423 */ /* 0x000fe20000000010 */
[----:B------:R-:W-:Y:S02]  /*0ec0*/  FSEL R16, RZ, -23, P0 ;  /* 0xc1b80000ff107808 */ /* 0x000fe40000000000 */
[----:B------:R-:W-:Y:S01]  /*0ed0*/  FFMA R22, R9, R20, 0.33333182334899902344 ;  /* 0x3eaaaa7809167423 */ /* 0x000fe20000000014 */
[----:B------:R-:W-:Y:S01]  /*0ee0*/  FFMA R18, R11, R18, 0.33333182334899902344 ;  /* 0x3eaaaa780b127423 */ /* 0x000fe20000000012 */
[----:B------:R-:W-:Y:S01]  /*0ef0*/  I2FP.F32.S32 R20, R15 ;  /* 0x0000000f00147245 */ /* 0x000fe20000201400 */
[----:B------:R-:W-:Y:S01]  /*0f00*/  FFMA R16, R17, 1.1920928955078125e-07, R16 ;  /* 0x3400000011107823 */ /* 0x000fe20000000010 */
[----:B------:R-:W-:Y:S01]  /*0f10*/  FFMA R22, R9, R22, -0.5 ;  /* 0xbf00000009167423 */ /* 0x000fe20000000016 */
[----:B------:R-:W-:Y:S01]  /*0f20*/  FFMA R18, R11, R18, -0.5 ;  /* 0xbf0000000b127423 */ /* 0x000fe20000000012 */
[----:B------:R-:W-:Y:S01]  /*0f30*/  ISETP.GT.U32.AND P0, PT, R8, 0x7f7fffff, PT ;  /* 0x7f7fffff0800780c */ /* 0x000fe20003f04070 */
[----:B------:R-:W-:Y:S01]  /*0f40*/  FFMA R19, R20, 1.1920928955078125e-07, R19 ;  /* 0x3400000014137823 */ /* 0x000fe20000000013 */
[----:B------:R-:W-:Y:S01]  /*0f50*/  FMUL R22, R9, R22 ;  /* 0x0000001609167220 */ /* 0x000fe20000400000 */
[----:B------:R-:W-:-:S03]  /*0f60*/  FMUL R18, R11, R18 ;  /* 0x000000120b127220 */ /* 0x000fc60000400000 */
[----:B------:R-:W-:Y:S01]  /*0f70*/  FFMA R22, R9, R22, R9 ;  /* 0x0000001609167223 */ /* 0x000fe20000000009 */
[----:B------:R-:W-:Y:S01]  /*0f80*/  MOV R9, 0x7f800000 ;  /* 0x7f80000000097802 */ /* 0x000fe20000000f00 */
[----:B------:R-:W-:Y:S02]  /*0f90*/  FFMA R11, R11, R18, R11 ;  /* 0x000000120b0b7223 */ /* 0x000fe4000000000b */
[----:B------:R-:W-:Y:S01]  /*0fa0*/  FFMA R19, R19, 0.69314718246459960938, R22 ;  /* 0x3f31721813137823 */ /* 0x000fe20000000016 */
[----:B------:R-:W0:Y:S01]  /*0fb0*/  MUFU.RCP R18, R3 ;  /* 0x0000000300127308 */ /* 0x000e220000001000 */
[-C--:B------:R-:W-:Y:S01]  /*0fc0*/  @P1 FFMA R19, R0, R9.reuse, +INF ;  /* 0x7f80000000131423 */ /* 0x080fe20000000009 */
[----:B------:R-:W-:Y:S01]  /*0fd0*/  FFMA R11, R16, 0.69314718246459960938, R11 ;  /* 0x3f317218100b7823 */ /* 0x000fe2000000000b */
[C---:B------:R-:W-:Y:S01]  /*0fe0*/  @P0 FFMA R11, R8.reuse, R9, +INF ;  /* 0x7f800000080b0423 */ /* 0x040fe20000000009 */
[----:B------:R-:W-:Y:S02]  /*0ff0*/  FSETP.NEU.AND P1, PT, R8, RZ, PT ;  /* 0x000000ff0800720b */ /* 0x000fe40003f2d000 */
[----:B------:R-:W-:-:S02]  /*1000*/  FSEL R19, R19, -INF , P2 ;  /* 0xff80000013137808 */ /* 0x000fc40001000000 */
[----:B------:R-:W-:Y:S01]  /*1010*/  FSEL R11, R11, -INF , P1 ;  /* 0xff8000000b0b7808 */ /* 0x000fe20000800000 */
[----:B0-----:R-:W-:Y:S01]  /*1020*/  FFMA R9, -R3, R18, 1 ;  /* 0x3f80000003097423 */ /* 0x001fe20000000112 */
[----:B--2---:R-:W-:-:S04]  /*1030*/  FADD R0, -R10, 1 ;  /* 0x3f8000000a007421 */ /* 0x004fc80000000100 */
[----:B------:R-:W-:Y:S01]  /*1040*/  FMUL R19, R0, R19 ;  /* 0x0000001300137220 */ /* 0x000fe20000400000 */
[----:B------:R-:W-:-:S03]  /*1050*/  FFMA R0, R18, R9, R18 ;  /* 0x0000000912007223 */ /* 0x000fc60000000012 */
[----:B------:R-:W-:-:S04]  /*1060*/  FFMA R10, R10, R11, R19 ;  /* 0x0000000b0a0a7223 */ /* 0x000fc80000000013 */
        /* <DEDUP_REMOVED lines=9> */
.L_x_60:
[----:B------:R-:W-:Y:S05]  /*1100*/  BSYNC.RECONVERGENT B2 ;  /* 0x0000000000027941 */ /* 0x000fea0003800200 */
.L_x_59:
[----:B------:R-:W-:-:S07]  /*1110*/  FADD R14, R14, -R9 ;  /* 0x800000090e0e7221 */ /* 0x000fce0000000000 */
.L_x_58:
[----:B------:R-:W-:Y:S05]  /*1120*/  BSYNC.RECONVERGENT B1 ;  /* 0x0000000000017941 */ /* 0x000fea0003800200 */
.L_x_57:
[----:B------:R-:W-:-:S04]  /*1130*/  IADD3 R13, PT, PT, R13, 0x2, RZ ;  /* 0x000000020d0d7810 */ /* 0x000fc80007ffe0ff */
[----:B------:R-:W-:-:S13]  /*1140*/  ISETP.GE.AND P0, PT, R13, R12, PT ;  /* 0x0000000c0d00720c */ /* 0x000fda0003f06270 */
[----:B------:R-:W-:Y:S05]  /*1150*/  @!P0 BRA `(.L_x_61) ;  /* 0xfffffff400848947 */ /* 0x000fea000383ffff */
.L_x_52:
[----:B------:R-:W-:Y:S05]  /*1160*/  BSYNC.RECONVERGENT B0 ;  /* 0x0000000000007941 */ /* 0x000fea0003800200 */
.L_x_47:
[----:B------:R-:W0:Y:S02]  /*1170*/  LDC.64 R4, c[0x0][0x388] ;  /* 0x0000e200ff047b82 */ /* 0x000e240000000a00 */
[----:B0-----:R-:W-:-:S05]  /*1180*/  IMAD.WIDE R2, R2, 0x4, R4 ;  /* 0x0000000402027825 */ /* 0x001fca00078e0204 */
[----:B------:R-:W-:Y:S01]  /*1190*/  STG.E desc[UR4][R2.64], R14 ;  /* 0x0000000e02007986 */ /* 0x000fe2000c101904 */
[----:B------:R-:W-:Y:S05]  /*11a0*/  EXIT ;  /* 0x000000000000794d */ /* 0x000fea0003800000 */
        .weak           $__internal_1_$__cuda_sm3x_div_rn_noftz_f32_slowpath
        .type           $__internal_1_$__cuda_sm3x_div_rn_noftz_f32_slowpath,@function
        .size           $__internal_1_$__cuda_sm3x_div_rn_noftz_f32_slowpath,(.L_x_135 - $__internal_1_$__cuda_sm3x_div_rn_noftz_f32_slowpath)
$__internal_1_$__cuda_sm3x_div_rn_noftz_f32_slowpath:
[----:B------:R-:W-:Y:S01]  /*11b0*/  SHF.R.U32.HI R15, RZ, 0x17, R3 ;  /* 0x00000017ff0f7819 */ /* 0x000fe20000011603 */
[----:B------:R-:W-:Y:S01]  /*11c0*/  BSSY.RECONVERGENT B3, `(.L_x_62) ;  /* 0x0000063000037945 */ /* 0x000fe20003800200 */
[----:B------:R-:W-:Y:S02]  /*11d0*/  SHF.R.U32.HI R17, RZ, 0x17, R0 ;  /* 0x00000017ff117819 */ /* 0x000fe40000011600 */
[----:B------:R-:W-:Y:S02]  /*11e0*/  LOP3.LUT R15, R15, 0xff, RZ, 0xc0, !PT ;  /* 0x000000ff0f0f7812 */ /* 0x000fe400078ec0ff */
[----:B------:R-:W-:Y:S02]  /*11f0*/  LOP3.LUT R20, R17, 0xff, RZ, 0xc0, !PT ;  /* 0x000000ff11147812 */ /* 0x000fe400078ec0ff */
[----:B------:R-:W-:Y:S02]  /*1200*/  IADD3 R21, PT, PT, R15, -0x1, RZ ;  /* 0xffffffff0f157810 */ /* 0x000fe40007ffe0ff */
[----:B------:R-:W-:Y:S01]  /*1210*/  MOV R19, R3 ;  /* 0x0000000300137202 */ /* 0x000fe20000000f00 */
[----:B------:R-:W-:Y:S01]  /*1220*/  VIADD R18, R20, 0xffffffff ;  /* 0xffffffff14127836 */ /* 0x000fe20000000000 */
[----:B------:R-:W-:-:S04]  /*1230*/  ISETP.GT.U32.AND P0, PT, R21, 0xfd, PT ;  /* 0x000000fd1500780c */ /* 0x000fc80003f04070 */
[----:B------:R-:W-:-:S13]  /*1240*/  ISETP.GT.U32.OR P0, PT, R18, 0xfd, P0 ;  /* 0x000000fd1200780c */ /* 0x000fda0000704470 */
[----:B------:R-:W-:Y:S01]  /*1250*/  @!P0 MOV R17, RZ ;  /* 0x000000ff00118202 */ /* 0x000fe20000000f00 */
[----:B------:R-:W-:Y:S06]  /*1260*/  @!P0 BRA `(.L_x_63) ;  /* 0x00000000005c8947 */ /* 0x000fec0003800000 */
[----:B------:R-:W-:Y:S02]  /*1270*/  FSETP.GTU.FTZ.AND P0, PT, |R0|, +INF , PT ;  /* 0x7f8000000000780b */ /* 0x000fe40003f1c200 */
[----:B------:R-:W-:-:S04]  /*1280*/  FSETP.GTU.FTZ.AND P1, PT, |R3|, +INF , PT ;  /* 0x7f8000000300780b */ /* 0x000fc80003f3c200 */
        /* <DEDUP_REMOVED lines=17> */
[----:B------:R-:W-:Y:S02]  /*13a0*/  @!P0 IMAD.MOV.U32 R17, RZ, RZ, -0x40 ;  /* 0xffffffc0ff118424 */ /* 0x000fe400078e00ff */
[----:B------:R-:W-:Y:S01]  /*13b0*/  @!P0 FFMA R0, R0, 1.84467440737095516160e+19, RZ ;  /* 0x5f80000000008823 */ /* 0x000fe200000000ff */
[----:B------:R-:W-:Y:S02]  /*13c0*/  @!P1 FFMA R19, R3, 1.84467440737095516160e+19, RZ ;  /* 0x5f80000003139823 */ /* 0x000fe400000000ff */
[----:B------:R-:W-:-:S07]  /*13d0*/  @!P1 IADD3 R17, PT, PT, R17, 0x40, RZ ;  /* 0x0000004011119810 */ /* 0x000fce0007ffe0ff */
.L_x_63:
[----:B------:R-:W-:Y:S01]  /*13e0*/  LEA R18, R15, 0xc0800000, 0x17 ;  /* 0xc08000000f127811 */ /* 0x000fe200078eb8ff */
[----:B------:R-:W-:Y:S01]  /*13f0*/  BSSY.RECONVERGENT B4, `(.L_x_68) ;  /* 0x0000036000047945 */ /* 0x000fe20003800200 */
[----:B------:R-:W-:Y:S02]  /*1400*/  IADD3 R20, PT, PT, R20, -0x7f, RZ ;  /* 0xffffff8114147810 */ /* 0x000fe40007ffe0ff */
[----:B------:R-:W-:-:S03]  /*1410*/  IADD3 R22, PT, PT, -R18, R19, RZ ;  /* 0x0000001312167210 */ /* 0x000fc60007ffe1ff */
[----:B------:R-:W-:Y:S01]  /*1420*/  IMAD R0, R20, -0x800000, R0 ;  /* 0xff80000014007824 */ /* 0x000fe200078e0200 */
[----:B------:R-:W0:Y:S01]  /*1430*/  MUFU.RCP R19, R22 ;  /* 0x0000001600137308 */ /* 0x000e220000001000 */
[----:B------:R-:W-:Y:S01]  /*1440*/  FADD.FTZ R21, -R22, -RZ ;  /* 0x800000ff16157221 */ /* 0x000fe20000010100 */
[----:B------:R-:W-:-:S05]  /*1450*/  IADD3 R20, PT, PT, R20, 0x7f, -R15 ;  /* 0x0000007f14147810 */ /* 0x000fca0007ffe80f */
[----:B------:R-:W-:Y:S02]  /*1460*/  IMAD.IADD R20, R20, 0x1, R17 ;  /* 0x0000000114147824 */ /* 0x000fe400078e0211 */
        /* <DEDUP_REMOVED lines=20> */
[-CC-:B------:R-:W-:Y:S01]  /*15b0*/  FFMA.RZ R15, R19, R21.reuse, R18.reuse ;  /* 0x00000015130f7223 */ /* 0x180fe2000000c012 */
[C---:B------:R-:W-:Y:S02]  /*15c0*/  IADD3 R20, PT, PT, R22.reuse, 0x20, RZ ;  /* 0x0000002016147810 */ /* 0x040fe40007ffe0ff */
[C---:B------:R-:W-:Y:S02]  /*15d0*/  ISETP.NE.AND P2, PT, R22.reuse, RZ, PT ;  /* 0x000000ff1600720c */ /* 0x040fe40003f45270 */
[----:B------:R-:W-:Y:S01]  /*15e0*/  LOP3.LUT R17, R15, 0x7fffff, RZ, 0xc0, !PT ;  /* 0x007fffff0f117812 */ /* 0x000fe200078ec0ff */
[CCC-:B------:R-:W-:Y:S01]  /*15f0*/  FFMA.RP R15, R19.reuse, R21.reuse, R18.reuse ;  /* 0x00000015130f7223 */ /* 0x1c0fe20000008012 */
[----:B------:R-:W-:Y:S01]  /*1600*/  FFMA.RM R18, R19, R21, R18 ;  /* 0x0000001513127223 */ /* 0x000fe20000004012 */
[----:B------:R-:W-:Y:S01]  /*1610*/  IMAD.MOV R19, RZ, RZ, -R22 ;  /* 0x000000ffff137224 */ /* 0x000fe200078e0a16 */
[----:B------:R-:W-:Y:S02]  /*1620*/  LOP3.LUT R17, R17, 0x800000, RZ, 0xfc, !PT ;  /* 0x0080000011117812 */ /* 0x000fe400078efcff */
[----:B------:R-:W-:-:S02]  /*1630*/  ISETP.NE.AND P1, PT, R22, RZ, PT ;  /* 0x000000ff1600720c */ /* 0x000fc40003f25270 */
[----:B------:R-:W-:Y:S02]  /*1640*/  SHF.L.U32 R20, R17, R20, RZ ;  /* 0x0000001411147219 */ /* 0x000fe400000006ff */
[----:B------:R-:W-:Y:S02]  /*1650*/  FSETP.NEU.FTZ.AND P0, PT, R15, R18, PT ;  /* 0x000000120f00720b */ /* 0x000fe40003f1d000 */
        /* <DEDUP_REMOVED lines=11> */
.L_x_70:
[----:B------:R-:W-:-:S04]  /*1710*/  LOP3.LUT R0, R0, 0x80000000, RZ, 0xc0, !PT ;  /* 0x8000000000007812 */ /* 0x000fc800078ec0ff */
[----:B------:R-:W-:Y:S01]  /*1720*/  LOP3.LUT R0, R0, 0x7f800000, RZ, 0xfc, !PT ;  /* 0x7f80000000007812 */ /* 0x000fe200078efcff */
[----:B------:R-:W-:Y:S06]  /*1730*/  BRA `(.L_x_71) ;  /* 0x0000000000047947 */ /* 0x000fec0003800000 */
.L_x_69:
[----:B------:R-:W-:-:S07]  /*1740*/  LEA R0, R20, R0, 0x17 ;  /* 0x0000000014007211 */ /* 0x000fce00078eb8ff */
.L_x_71:
[----:B------:R-:W-:Y:S05]  /*1750*/  BSYNC.RECONVERGENT B4 ;  /* 0x0000000000047941 */ /* 0x000fea0003800200 */
.L_x_68:
[----:B------:R-:W-:Y:S05]  /*1760*/  BRA `(.L_x_72) ;  /* 0x0000000000207947 */ /* 0x000fea0003800000 */
.L_x_67:
[----:B------:R-:W-:-:S04]  /*1770*/  LOP3.LUT R0, R19, 0x80000000, R0, 0x48, !PT ;  /* 0x8000000013007812 */ /* 0x000fc800078e4800 */
[----:B------:R-:W-:Y:S01]  /*1780*/  LOP3.LUT R0, R0, 0x7f800000, RZ, 0xfc, !PT ;  /* 0x7f80000000007812 */ /* 0x000fe200078efcff */
[----:B------:R-:W-:Y:S06]  /*1790*/  BRA `(.L_x_72) ;  /* 0x0000000000147947 */ /* 0x000fec0003800000 */
.L_x_66:
[----:B------:R-:W-:Y:S01]  /*17a0*/  LOP3.LUT R0, R19, 0x80000000, R0, 0x48, !PT ;  /* 0x8000000013007812 */ /* 0x000fe200078e4800 */
[----:B------:R-:W-:Y:S06]  /*17b0*/  BRA `(.L_x_72) ;  /* 0x00000000000c7947 */ /* 0x000fec0003800000 */
.L_x_65:
[----:B------:R-:W0:Y:S01]  /*17c0*/  MUFU.RSQ R0, -QNAN ;  /* 0xffc0000000007908 */ /* 0x000e220000001400 */
[----:B------:R-:W-:Y:S05]  /*17d0*/  BRA `(.L_x_72) ;  /* 0x0000000000047947 */ /* 0x000fea0003800000 */
.L_x_64:
[----:B------:R-:W-:-:S07]  /*17e0*/  FADD.FTZ R0, R0, R3 ;  /* 0x0000000300007221 */ /* 0x000fce0000010000 */
.L_x_72:
[----:B------:R-:W-:Y:S05]  /*17f0*/  BSYNC.RECONVERGENT B3 ;  /* 0x0000000000037941 */ /* 0x000fea0003800200 */
.L_x_62:
[----:B------:R-:W-:-:S04]  /*1800*/  HFMA2 R17, -RZ, RZ, 0, 0 ;  /* 0x00000000ff117431 */ /* 0x000fc800000001ff */
[----:B0-----:R-:W-:Y:S05]  /*1810*/  RET.REL.NODEC R16 `(ComputeBinaryCrossentropyLoss) ;  /* 0xffffffe410f87950 */ /* 0x001fea0003c3ffff */
.L_x_73:
        /* <DEDUP_REMOVED lines=14> */
.L_x_135:


//--------------------- .text.ComputeCategoricalCrossentropyLoss --------------------------
	.section	.text.ComputeCategoricalCrossentropyLoss,"ax",@progbits
	.align	128
        .global         ComputeCategoricalCrossentropyLoss
        .type           ComputeCategoricalCrossentropyLoss,@function
        .size           ComputeCategoricalCrossentropyLoss,(.L_x_144 - ComputeCategoricalCrossentropyLoss)
        .other          ComputeCategoricalCrossentropyLoss,@"STO_CUDA_ENTRY STV_DEFAULT"
ComputeCategoricalCrossentropyLoss:
.text.ComputeCategoricalCrossentropyLoss:
        /* <DEDUP_REMOVED lines=14> */
[----:B------:R-:W-:Y:S01]  /*00e0*/  BSSY.RECONVERGENT B0, `(.L_x_75) ;  /* 0x000009c000007945 */ /* 0x000fe20003800200 */
[----:B------:R-:W-:-:S03]  /*00f0*/  MOV R8, RZ ;  /* 0x000000ff00087202 */ /* 0x000fc60000000f00 */
[----:B------:R-:W-:-:S04]  /*0100*/  IADD3 R2, PT, PT, R9, 0x1, RZ ;  /* 0x0000000109027810 */ /* 0x000fc80007ffe0ff */
[----:B------:R-:W-:-:S04]  /*0110*/  VIADDMNMX R2, R9, UR6, R2, !PT ;  /* 0x0000000609027c46 */ /* 0x000fc8000f800102 */
[CC--:B------:R-:W-:Y:S02]  /*0120*/  IADD3 R3, PT, PT, R9.reuse, -R2.reuse, RZ ;  /* 0x8000000209037210 */ /* 0x0c0fe40007ffe0ff */
[----:B------:R-:W-:Y:S02]  /*0130*/  IADD3 R10, PT, PT, -R9, R2, RZ ;  /* 0x00000002090a7210 */ /* 0x000fe40007ffe1ff */
[----:B------:R-:W-:Y:S02]  /*0140*/  ISETP.GT.U32.AND P0, PT, R3, -0x4, PT ;  /* 0xfffffffc0300780c */ /* 0x000fe40003f04070 */
[----:B------:R-:W-:-:S11]  /*0150*/  LOP3.LUT R20, R10, 0x3, RZ, 0xc0, !PT ;  /* 0x000000030a147812 */ /* 0x000fd600078ec0ff */
[----:B------:R-:W-:Y:S05]  /*0160*/  @P0 BRA `(.L_x_76) ;  /* 0x00000008004c0947 */ /* 0x000fea0003800000 */
[----:B------:R-:W0:Y:S01]  /*0170*/  LDC.64 R4, c[0x0][0x390] ;  /* 0x0000e400ff047b82 */ /* 0x000e220000000a00 */
[----:B------:R-:W-:Y:S02]  /*0180*/  LOP3.LUT R11, R10, 0xfffffffc, RZ, 0xc0, !PT ;  /* 0xfffffffc0a0b7812 */ /* 0x000fe400078ec0ff */
[----:B------:R-:W-:Y:S02]  /*0190*/  MOV R8, RZ ;  /* 0x000000ff00087202 */ /* 0x000fe40000000f00 */
[----:B------:R-:W-:-:S03]  /*01a0*/  IADD3 R11, PT, PT, -R11, RZ, RZ ;  /* 0x000000ff0b0b7210 */ /* 0x000fc60007ffe1ff */
[----:B------:R-:W1:Y:S01]  /*01b0*/  LDC.64 R6, c[0x0][0x398] ;  /* 0x0000e600ff067b82 */ /* 0x000e620000000a00 */
[----:B0-----:R-:W-:-:S04]  /*01c0*/  IADD3 R4, P1, PT, R4, 0x8, RZ ;  /* 0x0000000804047810 */ /* 0x001fc80007f3e0ff */
[----:B------:R-:W-:Y:S02]  /*01d0*/  IADD3.X R5, PT, PT, RZ, R5, RZ, P1, !PT ;  /* 0x00000005ff057210 */ /* 0x000fe40000ffe4ff */
[----:B-1----:R-:W-:-:S04]  /*01e0*/  IADD3 R6, P0, PT, R6, 0x8, RZ ;  /* 0x0000000806067810 */ /* 0x002fc80007f1e0ff */
[----:B------:R-:W-:-:S09]  /*01f0*/  IADD3.X R7, PT, PT, RZ, R7, RZ, P0, !PT ;  /* 0x00000007ff077210 */ /* 0x000fd200007fe4ff */
.L_x_85:
[----:B------:R-:W-:-:S05]  /*0200*/  IMAD.WIDE R16, R9, 0x4, R6 ;  /* 0x0000000409107825 */ /* 0x000fca00078e0206 */
[----:B------:R-:W2:Y:S04]  /*0210*/  LDG.E.CONSTANT R15, desc[UR4][R16.64+-0x8] ;  /* 0xfffff804100f7981 */ /* 0x000ea8000c1e9900 */
[----:B------:R-:W3:Y:S04]  /*0220*/  LDG.E.CONSTANT R14, desc[UR4][R16.64+-0x4] ;  /* 0xfffffc04100e7981 */ /* 0x000ee8000c1e9900 */
[----:B------:R-:W4:Y:S04]  /*0230*/  LDG.E.CONSTANT R12, desc[UR4][R16.64] ;  /* 0x00000004100c7981 */ /* 0x000f28000c1e9900 */
[----:B------:R-:W5:Y:S01]  /*0240*/  LDG.E.CONSTANT R13, desc[UR4][R16.64+0x4] ;  /* 0x00000404100d7981 */ /* 0x000f62000c1e9900 */
[----:B------:R-:W-:Y:S01]  /*0250*/  IADD3 R11, PT, PT, R11, 0x4, RZ ;  /* 0x000000040b0b7810 */ /* 0x000fe20007ffe0ff */
[----:B------:R-:W-:Y:S01]  /*0260*/  BSSY.RECONVERGENT B1, `(.L_x_77) ;  /* 0x0000024000017945 */ /* 0x000fe20003800200 */
[----:B------:R-:W-:-:S02]  /*0270*/  IMAD.WIDE R2, R9, 0x4, R4 ;  /* 0x0000000409027825 */ /* 0x000fc400078e0204 */
[----:B------:R-:W-:Y:S02]  /*0280*/  ISETP.NE.AND P0, PT, R11, RZ, PT ;  /* 0x000000ff0b00720c */ /* 0x000fe40003f05270 */
[----:B--2---:R-:W-:Y:S02]  /*0290*/  FSETP.GT.AND P4, PT, R15, RZ, PT ;  /* 0x000000ff0f00720b */ /* 0x004fe40003f84000 */
[----:B---3--:R-:W-:Y:S02]  /*02a0*/  FSETP.GT.AND P3, PT, R14, RZ, PT ;  /* 0x000000ff0e00720b */ /* 0x008fe40003f64000 */
[----:B----4-:R-:W-:Y:S02]  /*02b0*/  FSETP.GT.AND P1, PT, R12, RZ, PT ;  /* 0x000000ff0c00720b */ /* 0x010fe40003f24000 */
[----:B-----5:R-:W-:-:S07]  /*02c0*/  FSETP.GT.AND P2, PT, R13, RZ, PT ;  /* 0x000000ff0d00720b */ /* 0x020fce0003f44000 */
[----:B------:R-:W-:Y:S06]  /*02d0*/  @!P4 BRA `(.L_x_78) ;  /* 0x000000000070c947 */ /* 0x000fec0003800000 */
[----:B------:R-:W2:Y:S01]  /*02e0*/  LDG.E.CONSTANT R17, desc[UR4][R2.64+-0x8] ;  /* 0xfffff80402117981 */ /* 0x000ea2000c1e9900 */
[----:B------:R-:W-:Y:S01]  /*02f0*/  FSETP.GEU.AND P4, PT, R15, 1.175494350822287508e-38, PT ;  /* 0x008000000f00780b */ /* 0x000fe20003f8e000 */
[----:B------:R-:W-:-:S12]  /*0300*/  HFMA2 R19, -RZ, RZ, 1.5048828125, 33.21875 ;  /* 0x3e055027ff137431 */ /* 0x000fd800000001ff */
[----:B------:R-:W-:-:S05]  /*0310*/  @!P4 FMUL R15, R15, 8388608 ;  /* 0x4b0000000f0fc820 */ /* 0x000fca0000400000 */
[----:B------:R-:W-:-:S04]  /*0320*/  IADD3 R18, PT, PT, R15, -0x3f2aaaab, RZ ;  /* 0xc0d555550f127810 */ /* 0x000fc80007ffe0ff */
[----:B------:R-:W-:-:S04]  /*0330*/  LOP3.LUT R18, R18, 0xff800000, RZ, 0xc0, !PT ;  /* 0xff80000012127812 */ /* 0x000fc800078ec0ff */
[-C--:B------:R-:W-:Y:S02]  /*0340*/  IADD3 R16, PT, PT, R15, -R18.reuse, RZ ;  /* 0x800000120f107210 */ /* 0x080fe40007ffe0ff */
        /* <DEDUP_REMOVED lines=13> */
[----:B------:R-:W-:Y:S02]  /*0420*/  FFMA R18, R18, 1.1920928955078125e-07, R19 ;  /* 0x3400000012127823 */ /* 0x000fe40000000013 */
[----:B------:R-:W-:Y:S01]  /*0430*/  FFMA R21, R16, R21, R16 ;  /* 0x0000001510157223 */ /* 0x000fe20000000010 */
[----:B------:R-:W-:-:S03]  /*0440*/  MOV R16, 0x7f800000 ;  /* 0x7f80000000107802 */ /* 0x000fc60000000f00 */
[----:B------:R-:W-:-:S04]  /*0450*/  FFMA R18, R18, 0.69314718246459960938, R21 ;  /* 0x3f31721812127823 */ /* 0x000fc80000000015 */
[C---:B------:R-:W-:Y:S01]  /*0460*/  @P4 FFMA R18, R15.reuse, R16, +INF ;  /* 0x7f8000000f124423 */ /* 0x040fe20000000010 */
[----:B------:R-:W-:-:S04]  /*0470*/  FSETP.NEU.AND P4, PT, R15, RZ, PT ;  /* 0x000000ff0f00720b */ /* 0x000fc80003f8d000 */
[----:B------:R-:W-:-:S05]  /*0480*/  FSEL R18, R18, -INF , P4 ;  /* 0xff80000012127808 */ /* 0x000fca0002000000 */
[----:B--2---:R-:W-:-:S07]  /*0490*/  FFMA R8, R17, -R18, R8 ;  /* 0x8000001211087223 */ /* 0x004fce0000000008 */
.L_x_78:
[----:B------:R-:W-:Y:S05]  /*04a0*/  BSYNC.RECONVERGENT B1 ;  /* 0x0000000000017941 */ /* 0x000fea0003800200 */
.L_x_77:
[----:B------:R-:W-:Y:S04]  /*04b0*/  BSSY.RECONVERGENT B1, `(.L_x_79) ;  /* 0x000001e000017945 */ /* 0x000fe80003800200 */
[----:B------:R-:W-:Y:S05]  /*04c0*/  @!P3 BRA `(.L_x_80) ;  /* 0x000000000070b947 */ /* 0x000fea0003800000 */
[----:B------:R-:W2:Y:S01]  /*04d0*/  LDG.E.CONSTANT R15, desc[UR4][R2.64+-0x4] ;  /* 0xfffffc04020f7981 */ /* 0x000ea2000c1e9900 */
        /* <DEDUP_REMOVED lines=26> */
[----:B--2---:R-:W-:-:S07]  /*0680*/  FFMA R8, R15, -R16, R8 ;  /* 0x800000100f087223 */ /* 0x004fce0000000008 */
.L_x_80:
[----:B------:R-:W-:Y:S05]  /*0690*/  BSYNC.RECONVERGENT B1 ;  /* 0x0000000000017941 */ /* 0x000fea0003800200 */
.L_x_79:
[----:B------:R-:W-:Y:S04]  /*06a0*/  BSSY.RECONVERGENT B1, `(.L_x_81) ;  /* 0x000001e000017945 */ /* 0x000fe80003800200 */
[----:B------:R-:W-:Y:S05]  /*06b0*/  @!P1 BRA `(.L_x_82) ;  /* 0x0000000000709947 */ /* 0x000fea0003800000 */
[----:B------:R-:W2:Y:S01]  /*06c0*/  LDG.E.CONSTANT R15, desc[UR4][R2.64] ;  /* 0x00000004020f7981 */ /* 0x000ea2000c1e9900 */
[----:B------:R-:W-:Y:S01]  /*06d0*/  FSETP.GEU.AND P1, PT, R12, 1.175494350822287508e-38, PT ;  /* 0x008000000c00780b */ /* 0x000fe20003f2e000 */
[----:B------:R-:W-:-:S03]  /*06e0*/  HFMA2 R19, -RZ, RZ, 1.5048828125, 33.21875 ;  /* 0x3e055027ff137431 */ /* 0x000fc600000001ff */
[----:B------:R-:W-:-:S09]  /*06f0*/  FSEL R16, RZ, -23, P1 ;  /* 0xc1b80000ff107808 */ /* 0x000fd20000800000 */
[----:B------:R-:W-:-:S05]  /*0700*/  @!P1 FMUL R12, R12, 8388608 ;  /* 0x4b0000000c0c9820 */ /* 0x000fca0000400000 */
[C---:B------:R-:W-:Y:S02]  /*0710*/  IADD3 R14, PT, PT, R12.reuse, -0x3f2aaaab, RZ ;  /* 0xc0d555550c0e7810 */ /* 0x040fe40007ffe0ff */
[----:B------:R-:W-:Y:S02]  /*0720*/  ISETP.GT.U32.AND P1, PT, R12, 0x7f7fffff, PT ;  /* 0x7f7fffff0c00780c */ /* 0x000fe40003f24070 */
[----:B------:R-:W-:-:S04]  /*0730*/  LOP3.LUT R17, R14, 0xff800000, RZ, 0xc0, !PT ;  /* 0xff8000000e117812 */ /* 0x000fc800078ec0ff */
[-C--:B------:R-:W-:Y:S02]  /*0740*/  IADD3 R14, PT, PT, R12, -R17.reuse, RZ ;  /* 0x800000110c0e7210 */ /* 0x080fe40007ffe0ff */
[----:B------:R-:W-:-:S03]  /*0750*/  I2FP.F32.S32 R17, R17 ;  /* 0x0000001100117245 */ /* 0x000fc60000201400 */
[----:B------:R-:W-:Y:S02]  /*0760*/  FADD R14, R14, -1 ;  /* 0xbf8000000e0e7421 */ /* 0x000fe40000000000 */
[----:B------:R-:W-:Y:S01]  /*0770*/  FFMA R16, R17, 1.1920928955078125e-07, R16 ;  /* 0x3400000011107823 */ /* 0x000fe20000000010 */
[----:B------:R-:W-:Y:S01]  /*0780*/  MOV R17, 0x7f800000 ;  /* 0x7f80000000117802 */ /* 0x000fe20000000f00 */
[----:B------:R-:W-:-:S04]  /*0790*/  FFMA R19, R14, -R19, 0.14084610342979431152 ;  /* 0x3e1039f60e137423 */ /* 0x000fc80000000813 */
        /* <DEDUP_REMOVED lines=13> */
[----:B--2---:R-:W-:-:S07]  /*0870*/  FFMA R8, R15, -R16, R8 ;  /* 0x800000100f087223 */ /* 0x004fce0000000008 */
.L_x_82:
[----:B------:R-:W-:Y:S05]  /*0880*/  BSYNC.RECONVERGENT B1 ;  /* 0x0000000000017941 */ /* 0x000fea0003800200 */
.L_x_81:
[----:B------:R-:W-:Y:S04]  /*0890*/  BSSY.RECONVERGENT B1, `(.L_x_83) ;  /* 0x000001e000017945 */ /* 0x000fe80003800200 */
[----:B------:R-:W-:Y:S05]  /*08a0*/  @!P2 BRA `(.L_x_84) ;  /* 0x000000000070a947 */ /* 0x000fea0003800000 */
[----:B------:R0:W2:Y:S01]  /*08b0*/  LDG.E.CONSTANT R3, desc[UR4][R2.64+0x4] ;  /* 0x0000040402037981 */ /* 0x0000a2000c1e9900 */
[----:B------:R-:W-:Y:S01]  /*08c0*/  FSETP.GEU.AND P1, PT, R13, 1.175494350822287508e-38, PT ;  /* 0x008000000d00780b */ /* 0x000fe20003f2e000 */
[----:B------:R-:W-:-:S03]  /*08d0*/  HFMA2 R15, -RZ, RZ, 1.5048828125, 33.21875 ;  /* 0x3e055027ff0f7431 */ /* 0x000fc600000001ff */
[----:B0-----:R-:W-:-:S09]  /*08e0*/  FSEL R2, RZ, -23, P1 ;  /* 0xc1b80000ff027808 */ /* 0x001fd20000800000 */
[----:B------:R-:W-:-:S05]  /*08f0*/  @!P1 FMUL R13, R13, 8388608 ;  /* 0x4b0000000d0d9820 */ /* 0x000fca0000400000 */
[C---:B------:R-:W-:Y:S02]  /*0900*/  IADD3 R12, PT, PT, R13.reuse, -0x3f2aaaab, RZ ;  /* 0xc0d555550d0c7810 */ /* 0x040fe40007ffe0ff */
[----:B------:R-:W-:Y:S02]  /*0910*/  ISETP.GT.U32.AND P1, PT, R13, 0x7f7fffff, PT ;  /* 0x7f7fffff0d00780c */ /* 0x000fe40003f24070 */
[----:B------:R-:W-:-:S04]  /*0920*/  LOP3.LUT R12, R12, 0xff800000, RZ, 0xc0, !PT ;  /* 0xff8000000c0c7812 */ /* 0x000fc800078ec0ff */
[----:B------:R-:W-:-:S05]  /*0930*/  IADD3 R14, PT, PT, R13, -R12, RZ ;  /* 0x8000000c0d0e7210 */ /* 0x000fca0007ffe0ff */
        /* <DEDUP_REMOVED lines=18> */
[----:B--2---:R-:W-:-:S07]  /*0a60*/  FFMA R8, R3, -R2, R8 ;  /* 0x8000000203087223 */ /* 0x004fce0000000008 */
.L_x_84:
[----:B------:R-:W-:Y:S05]  /*0a70*/  BSYNC.RECONVERGENT B1 ;  /* 0x0000000000017941 */ /* 0x000fea0003800200 */
.L_x_83:
[----:B------:R-:W-:Y:S01]  /*0a80*/  IADD3 R9, PT, PT, R9, 0x4, RZ ;  /* 0x0000000409097810 */ /* 0x000fe20007ffe0ff */
[----:B------:R-:W-:Y:S06]  /*0a90*/  @P0 BRA `(.L_x_85) ;  /* 0xfffffff400d80947 */ /* 0x000fec000383ffff */
.L_x_76:
[----:B------:R-:W-:Y:S05]  /*0aa0*/  BSYNC.RECONVERGENT B0 ;  /* 0x0000000000007941 */ /* 0x000fea0003800200 */
.L_x_75:
[----:B------:R-:W-:Y:S01]  /*0ab0*/  ISETP.NE.AND P0, PT, R20, RZ, PT ;  /* 0x000000ff1400720c */ /* 0x000fe20003f05270 */
[----:B------:R-:W-:-:S12]  /*0ac0*/  BSSY.RECONVERGENT B1, `(.L_x_74) ;  /* 0x0000073000017945 */ /* 0x000fd80003800200 */
[----:B------:R-:W-:Y:S05]  /*0ad0*/  @!P0 BRA `(.L_x_86) ;  /* 0x0000000400c48947 */ /* 0x000fea0003800000 */
[----:B------:R-:W-:Y:S01]  /*0ae0*/  ISETP.NE.AND P0, PT, R20, 0x1, PT ;  /* 0x000000011400780c */ /* 0x000fe20003f05270 */
[----:B------:R-:W-:-:S12]  /*0af0*/  BSSY.RECONVERGENT B0, `(.L_x_87) ;  /* 0x0000049000007945 */ /* 0x000fd80003800200 */
[----:B------:R-:W-:Y:S05]  /*0b00*/  @!P0 BRA `(.L_x_88) ;  /* 0x00000004001c8947 */ /* 0x000fea0003800000 */
[----:B------:R-:W0:Y:S02]  /*0b10*/  LDC.64 R2, c[0x0][0x398] ;  /* 0x0000e600ff027b82 */ /* 0x000e240000000a00 */
[----:B0-----:R-:W-:-:S06]  /*0b20*/  IMAD.WIDE R6, R9, 0x4, R2 ;  /* 0x0000000409067825 */ /* 0x001fcc00078e0202 */
[----:B------:R-:W0:Y:S01]  /*0b30*/  LDC.64 R2, c[0x0][0x390] ;  /* 0x0000e400ff027b82 */ /* 0x000e220000000a00 */
[----:B------:R-:W2:Y:S04]  /*0b40*/  LDG.E.CONSTANT R4, desc[UR4][R6.64] ;  /* 0x0000000406047981 */ /* 0x000ea8000c1e9900 */
[----:B------:R-:W3:Y:S01]  /*0b50*/  LDG.E.CONSTANT R5, desc[UR4][R6.64+0x4] ;  /* 0x0000040406057981 */ /* 0x000ee2000c1e9900 */
[----:B------:R-:W-:Y:S01]  /*0b60*/  BSSY.RECONVERGENT B2, `(.L_x_89) ;  /* 0x0000021000027945 */ /* 0x000fe20003800200 */
[----:B0-----:R-:W-:Y:S01]  /*0b70*/  IMAD.WIDE R2, R9, 0x4, R2 ;  /* 0x0000000409027825 */ /* 0x001fe200078e0202 */
[----:B--2---:R-:W-:Y:S02]  /*0b80*/  FSETP.GT.AND P0, PT, R4, RZ, PT ;  /* 0x000000ff0400720b */ /* 0x004fe40003f04000 */
[----:B---3--:R-:W-:-:S11]  /*0b90*/  FSETP.GT.AND P1, PT, R5, RZ, PT ;  /* 0x000000ff0500720b */ /* 0x008fd60003f24000 */
        /* <DEDUP_REMOVED lines=29> */
.L_x_90:
[----:B------:R-:W-:Y:S05]  /*0d70*/  BSYNC.RECONVERGENT B2 ;  /* 0x0000000000027941 */ /* 0x000fea0003800200 */
.L_x_89:
        /* <DEDUP_REMOVED lines=30> */
.L_x_92:
[----:B------:R-:W-:Y:S05]  /*0f60*/  BSYNC.RECONVERGENT B2 ;  /* 0x0000000000027941 */ /* 0x000fea0003800200 */
.L_x_91:
[----:B------:R-:W-:-:S07]  /*0f70*/  IADD3 R9, PT, PT, R9, 0x2, RZ ;  /* 0x0000000209097810 */ /* 0x000fce0007ffe0ff */
.L_x_88:
[----:B------:R-:W-:Y:S05]  /*0f80*/  BSYNC.RECONVERGENT B0 ;  /* 0x0000000000007941 */ /* 0x000fea0003800200 */
.L_x_87:
[----:B------:R-:W-:-:S04]  /*0f90*/  LOP3.LUT R10, R10, 0x1, RZ, 0xc0, !PT ;  /* 0x000000010a0a7812 */ /* 0x000fc800078ec0ff */
[----:B------:R-:W-:-:S13]  /*0fa0*/  ISETP.NE.U32.AND P0, PT, R10, 0x1, PT ;  /* 0x000000010a00780c */ /* 0x000fda0003f05070 */
[----:B------:R-:W-:Y:S05]  /*0fb0*/  @P0 BRA `(.L_x_86) ;  /* 0x00000000008c0947 */ /* 0x000fea0003800000 */
[----:B------:R-:W0:Y:S08]  /*0fc0*/  LDC.64 R2, c[0x0][0x398] ;  /* 0x0000e600ff027b82 */ /* 0x000e300000000a00 */
[----:B------:R-:W1:Y:S01]  /*0fd0*/  LDC.64 R4, c[0x0][0x390] ;  /* 0x0000e400ff047b82 */ /* 0x000e620000000a00 */
[----:B0-----:R-:W-:-:S06]  /*0fe0*/  IMAD.WIDE R2, R9, 0x4, R2 ;  /* 0x0000000409027825 */ /* 0x001fcc00078e0202 */
[----:B------:R-:W2:Y:S01]  /*0ff0*/  LDG.E.CONSTANT R2, desc[UR4][R2.64] ;  /* 0x0000000402027981 */ /* 0x000ea2000c1e9900 */
[----:B-1----:R-:W-:Y:S01]  /*1000*/  IMAD.WIDE R4, R9, 0x4, R4 ;  /* 0x0000000409047825 */ /* 0x002fe200078e0204 */
[----:B--2---:R-:W-:-:S13]  /*1010*/  FSETP.GT.AND P0, PT, R2, RZ, PT ;  /* 0x000000ff0200720b */ /* 0x004fda0003f04000 */
[----:B------:R-:W-:Y:S05]  /*1020*/  @!P0 BRA `(.L_x_86) ;  /* 0x0000000000708947 */ /* 0x000fea0003800000 */
[----:B------:R0:W2:Y:S01]  /*1030*/  LDG.E.CONSTANT R5, desc[UR4][R4.64] ;  /* 0x0000000404057981 */ /* 0x0000a2000c1e9900 */
[----:B------:R-:W-:Y:S01]  /*1040*/  FSETP.GEU.AND P0, PT, R2, 1.175494350822287508e-38, PT ;  /* 0x008000000200780b */ /* 0x000fe20003f0e000 */
[----:B------:R-:W-:-:S12]  /*1050*/  HFMA2 R9, -RZ, RZ, 1.5048828125, 33.21875 ;  /* 0x3e055027ff097431 */ /* 0x000fd800000001ff */
[----:B------:R-:W-:-:S05]  /*1060*/  @!P0 FMUL R2, R2, 8388608 ;  /* 0x4b00000002028820 */ /* 0x000fca0000400000 */
[----:B------:R-:W-:-:S04]  /*1070*/  IADD3 R3, PT, PT, R2, -0x3f2aaaab, RZ ;  /* 0xc0d5555502037810 */ /* 0x000fc80007ffe0ff */
[----:B------:R-:W-:-:S04]  /*1080*/  LOP3.LUT R7, R3, 0xff800000, RZ, 0xc0, !PT ;  /* 0xff80000003077812 */ /* 0x000fc800078ec0ff */
[-C--:B------:R-:W-:Y:S02]  /*1090*/  IADD3 R3, PT, PT, R2, -R7.reuse, RZ ;  /* 0x8000000702037210 */ /* 0x080fe40007ffe0ff */
[----:B0-----:R-:W-:Y:S02]  /*10a0*/  I2FP.F32.S32 R4, R7 ;  /* 0x0000000700047245 */ /* 0x001fe40000201400 */
        /* <DEDUP_REMOVED lines=20> */
.L_x_86:
[----:B------:R-:W-:Y:S05]  /*11f0*/  BSYNC.RECONVERGENT B1 ;  /* 0x0000000000017941 */ /* 0x000fea0003800200 */
.L_x_74:
[----:B------:R-:W0:Y:S02]  /*1200*/  LDC.64 R2, c[0x0][0x388] ;  /* 0x0000e200ff027b82 */ /* 0x000e240000000a00 */
[----:B0-----:R-:W-:-:S05]  /*1210*/  IMAD.WIDE R2, R0, 0x4, R2 ;  /* 0x0000000400027825 */ /* 0x001fca00078e0202 */
[----:B------:R-:W-:Y:S01]  /*1220*/  STG.E desc[UR4][R2.64], R8 ;  /* 0x0000000802007986 */ /* 0x000fe2000c101904 */
[----:B------:R-:W-:Y:S05]  /*1230*/  EXIT ;  /* 0x000000000000794d */ /* 0x000fea0003800000 */
.L_x_93:
        /* <DEDUP_REMOVED lines=12> */
.L_x_144:


//--------------------- .text.MultiplyEachRowIntoSingleValue --------------------------
	.section	.text.MultiplyEachRowIntoSingleValue,"ax",@progbits
	.align	128
        .global         MultiplyEachRowIntoSingleValue
        .type           MultiplyEachRowIntoSingleValue,@function
        .size           MultiplyEachRowIntoSingleValue,(.L_x_145 - MultiplyEachRowIntoSingleValue)
        .other          MultiplyEachRowIntoSingleValue,@"STO_CUDA_ENTRY STV_DEFAULT"
MultiplyEachRowIntoSingleValue:
.text.MultiplyEachRowIntoSingleValue:
        /* <DEDUP_REMOVED lines=13> */
[----:B------:R-:W0:Y:S01]  /*00d0*/  LDC.64 R4, c[0x0][0x390] ;  /* 0x0000e400ff047b82 */ /* 0x000e220000000a00 */
[----:B------:R-:W-:Y:S02]  /*00e0*/  UISETP.GE.U32.AND UP1, UPT, UR5, 0x10, UPT ;  /* 0x000000100500788c */ /* 0x000fe4000bf26070 */
[----:B------:R-:W-:Y:S01]  /*00f0*/  IMAD R7, R0, UR5, RZ ;  /* 0x0000000500077c24 */ /* 0x000fe2000f8e02ff */
[----:B------:R-:W-:Y:S01]  /*0100*/  ULOP3.LUT UR6, UR5, 0xf, URZ, 0xc0, !UPT ;  /* 0x0000000f05067892 */ /* 0x000fe2000f8ec0ff */
[----:B------:R-:W-:-:S03]  /*0110*/  MOV R14, RZ ;  /* 0x000000ff000e7202 */ /* 0x000fc60000000f00 */
[----:B------:R-:W-:Y:S01]  /*0120*/  UISETP.NE.AND UP0, UPT, UR6, URZ, UPT ;  /* 0x000000ff0600728c */ /* 0x000fe2000bf05270 */
[----:B------:R-:W1:Y:S01]  /*0130*/  LDC.64 R2, c[0x0][0x398] ;  /* 0x0000e600ff027b82 */ /* 0x000e620000000a00 */
[----:B0-----:R-:W-:-:S04]  /*0140*/  IMAD.WIDE R4, R7, 0x4, R4 ;  /* 0x0000000407047825 */ /* 0x001fc800078e0204 */
[----:B-1----:R-:W-:Y:S01]  /*0150*/  IMAD.WIDE R2, R7, 0x4, R2 ;  /* 0x0000000407027825 */ /* 0x002fe200078e0202 */
[----:B------:R-:W-:Y:S06]  /*0160*/  BRA.U !UP1, `(.L_x_95) ;  /* 0x0000000109e87547 */ /* 0x000fec000b800000 */
[----:B------:R-:W-:Y:S01]  /*0170*/  ULOP3.LUT UR4, UR5, 0x7ffffff0, URZ, 0xc0, !UPT ;  /* 0x7ffffff005047892 */ /* 0x000fe2000f8ec0ff */
[----:B------:R-:W-:-:S03]  /*0180*/  MOV R14, RZ ;  /* 0x000000ff000e7202 */ /* 0x000fc60000000f00 */
[----:B------:R-:W-:-:S12]  /*0190*/  UIADD3 UR4, UPT, UPT, -UR4, URZ, URZ ;  /* 0x000000ff04047290 */ /* 0x000fd8000fffe1ff */
.L_x_96:
[----:B------:R-:W2:Y:S04]  /*01a0*/  LDG.E.CONSTANT R15, desc[UR8][R4.64] ;  /* 0x00000008040f7981 */ /* 0x000ea8000c1e9900 */
[----:B------:R-:W2:Y:S04]  /*01b0*/  LDG.E.CONSTANT R16, desc[UR8][R2.64] ;  /* 0x0000000802107981 */ /* 0x000ea8000c1e9900 */
[----:B------:R-:W3:Y:S04]  /*01c0*/  LDG.E.CONSTANT R24, desc[UR8][R4.64+0x4] ;  /* 0x0000040804187981 */ /* 0x000ee8000c1e9900 */
[----:B------:R-:W3:Y:S04]  /*01d0*/  LDG.E.CONSTANT R25, desc[UR8][R2.64+0x4] ;  /* 0x0000040802197981 */ /* 0x000ee8000c1e9900 */
[----:B------:R-:W4:Y:S04]  /*01e0*/  LDG.E.CONSTANT R19, desc[UR8][R4.64+0x8] ;  /* 0x0000080804137981 */ /* 0x000f28000c1e9900 */
[----:B------:R-:W4:Y:S04]  /*01f0*/  LDG.E.CONSTANT R18, desc[UR8][R2.64+0x8] ;  /* 0x0000080802127981 */ /* 0x000f28000c1e9900 */
[----:B------:R-:W5:Y:S04]  /*0200*/  LDG.E.CONSTANT R22, desc[UR8][R4.64+0xc] ;  /* 0x00000c0804167981 */ /* 0x000f68000c1e9900 */
        /* <DEDUP_REMOVED lines=11> */
[----:B------:R-:W5:Y:S01]  /*02c0*/  LDG.E.CONSTANT R17, desc[UR8][R2.64+0x24] ;  /* 0x0000240802117981 */ /* 0x000f62000c1e9900 */
[----:B--2---:R-:W-:-:S03]  /*02d0*/  FFMA R15, R15, R16, R14 ;  /* 0x000000100f0f7223 */ /* 0x004fc6000000000e */
[----:B------:R-:W2:Y:S04]  /*02e0*/  LDG.E.CONSTANT R16, desc[UR8][R4.64+0x24] ;  /* 0x0000240804107981 */ /* 0x000ea8000c1e9900 */
[----:B------:R-:W2:Y:S01]  /*02f0*/  LDG.E.CONSTANT R14, desc[UR8][R4.64+0x28] ;  /* 0x00002808040e7981 */ /* 0x000ea2000c1e9900 */
[----:B---3--:R-:W-:-:S03]  /*0300*/  FFMA R24, R24, R25, R15 ;  /* 0x0000001918187223 */ /* 0x008fc6000000000f */
[----:B------:R-:W3:Y:S01]  /*0310*/  LDG.E.CONSTANT R15, desc[UR8][R2.64+0x28] ;  /* 0x00002808020f7981 */ /* 0x000ee2000c1e9900 */
[----:B----4-:R-:W-:-:S03]  /*0320*/  FFMA R25, R19, R18, R24 ;  /* 0x0000001213197223 */ /* 0x010fc60000000018 */
[----:B------:R-:W4:Y:S04]  /*0330*/  LDG.E.CONSTANT R18, desc[UR8][R4.64+0x2c] ;  /* 0x00002c0804127981 */ /* 0x000f28000c1e9900 */
[----:B------:R-:W4:Y:S01]  /*0340*/  LDG.E.CONSTANT R19, desc[UR8][R2.64+0x2c] ;  /* 0x00002c0802137981 */ /* 0x000f22000c1e9900 */
[----:B-----5:R-:W-:-:S03]  /*0350*/  FFMA R25, R22, R23, R25 ;  /* 0x0000001716197223 */ /* 0x020fc60000000019 */
[----:B------:R-:W5:Y:S04]  /*0360*/  LDG.E.CONSTANT R22, desc[UR8][R4.64+0x30] ;  /* 0x0000300804167981 */ /* 0x000f68000c1e9900 */
[----:B------:R-:W5:Y:S01]  /*0370*/  LDG.E.CONSTANT R23, desc[UR8][R2.64+0x30] ;  /* 0x0000300802177981 */ /* 0x000f62000c1e9900 */
[----:B------:R-:W-:-:S03]  /*0380*/  FFMA R26, R20, R21, R25 ;  /* 0x00000015141a7223 */ /* 0x000fc60000000019 */
[----:B------:R-:W5:Y:S04]  /*0390*/  LDG.E.CONSTANT R24, desc[UR8][R4.64+0x34] ;  /* 0x0000340804187981 */ /* 0x000f68000c1e9900 */
[----:B------:R-:W5:Y:S04]  /*03a0*/  LDG.E.CONSTANT R21, desc[UR8][R2.64+0x34] ;  /* 0x0000340802157981 */ /* 0x000f68000c1e9900 */
[----:B------:R-:W5:Y:S01]  /*03b0*/  LDG.E.CONSTANT R25, desc[UR8][R4.64+0x38] ;  /* 0x0000380804197981 */ /* 0x000f62000c1e9900 */
[----:B------:R-:W-:-:S03]  /*03c0*/  FFMA R26, R13, R8, R26 ;  /* 0x000000080d1a7223 */ /* 0x000fc6000000001a */
[----:B------:R-:W5:Y:S04]  /*03d0*/  LDG.E.CONSTANT R20, desc[UR8][R2.64+0x38] ;  /* 0x0000380802147981 */ /* 0x000f68000c1e9900 */
[----:B------:R0:W5:Y:S04]  /*03e0*/  LDG.E.CONSTANT R8, desc[UR8][R4.64+0x3c] ;  /* 0x00003c0804087981 */ /* 0x000168000c1e9900 */
[----:B------:R1:W5:Y:S01]  /*03f0*/  LDG.E.CONSTANT R13, desc[UR8][R2.64+0x3c] ;  /* 0x00003c08020d7981 */ /* 0x000362000c1e9900 */
[----:B------:R-:W-:-:S04]  /*0400*/  FFMA R6, R7, R6, R26 ;  /* 0x0000000607067223 */ /* 0x000fc8000000001a */
[----:B------:R-:W-:-:S04]  /*0410*/  FFMA R6, R11, R12, R6 ;  /* 0x0000000c0b067223 */ /* 0x000fc80000000006 */
[----:B------:R-:W-:Y:S01]  /*0420*/  FFMA R9, R9, R10, R6 ;  /* 0x0000000a09097223 */ /* 0x000fe20000000006 */
[----:B------:R-:W-:-:S04]  /*0430*/  UIADD3 UR4, UPT, UPT, UR4, 0x10, URZ ;  /* 0x0000001004047890 */ /* 0x000fc8000fffe0ff */
[----:B------:R-:W-:Y:S01]  /*0440*/  UISETP.NE.AND UP1, UPT, UR4, URZ, UPT ;  /* 0x000000ff0400728c */ /* 0x000fe2000bf25270 */
[----:B0-----:R-:W-:Y:S02]  /*0450*/  IADD3 R4, P0, PT, R4, 0x40, RZ ;  /* 0x0000004004047810 */ /* 0x001fe40007f1e0ff */
[----:B-1----:R-:W-:Y:S02]  /*0460*/  IADD3 R2, P1, PT, R2, 0x40, RZ ;  /* 0x0000004002027810 */ /* 0x002fe40007f3e0ff */
[----:B------:R-:W-:Y:S02]  /*0470*/  IADD3.X R5, PT, PT, RZ, R5, RZ, P0, !PT ;  /* 0x00000005ff057210 */ /* 0x000fe400007fe4ff */
[----:B------:R-:W-:Y:S01]  /*0480*/  IADD3.X R3, PT, PT, RZ, R3, RZ, P1, !PT ;  /* 0x00000003ff037210 */ /* 0x000fe20000ffe4ff */
[----:B--2---:R-:W-:-:S04]  /*0490*/  FFMA R9, R16, R17, R9 ;  /* 0x0000001110097223 */ /* 0x004fc80000000009 */
[----:B---3--:R-:W-:-:S04]  /*04a0*/  FFMA R9, R14, R15, R9 ;  /* 0x0000000f0e097223 */ /* 0x008fc80000000009 */
[----:B----4-:R-:W-:-:S04]  /*04b0*/  FFMA R9, R18, R19, R9 ;  /* 0x0000001312097223 */ /* 0x010fc80000000009 */
[----:B-----5:R-:W-:-:S04]  /*04c0*/  FFMA R9, R22, R23, R9 ;  /* 0x0000001716097223 */ /* 0x020fc80000000009 */
[----:B------:R-:W-:-:S04]  /*04d0*/  FFMA R24, R24, R21, R9 ;  /* 0x0000001518187223 */ /* 0x000fc80000000009 */
[----:B------:R-:W-:-:S04]  /*04e0*/  FFMA R25, R25, R20, R24 ;  /* 0x0000001419197223 */ /* 0x000fc80000000018 */
[----:B------:R-:W-:Y:S01]  /*04f0*/  FFMA R14, R8, R13, R25 ;  /* 0x0000000d080e7223 */ /* 0x000fe20000000019 */
[----:B------:R-:W-:Y:S06]  /*0500*/  BRA.U UP1, `(.L_x_96) ;  /* 0xfffffffd01247547 */ /* 0x000fec000b83ffff */
.L_x_95:
[----:B------:R-:W-:Y:S05]  /*0510*/  BRA.U !UP0, `(.L_x_94) ;  /* 0x00000005081c7547 */ /* 0x000fea000b800000 */
[----:B------:R-:W-:Y:S02]  /*0520*/  UISETP.GE.U32.AND UP0, UPT, UR6, 0x8, UPT ;  /* 0x000000080600788c */ /* 0x000fe4000bf06070 */
[----:B------:R-:W-:-:S04]  /*0530*/  ULOP3.LUT UR7, UR5, 0x7, URZ, 0xc0, !UPT ;  /* 0x0000000705077892 */ /* 0x000fc8000f8ec0ff */
[----:B------:R-:W-:-:S03]  /*0540*/  UISETP.NE.AND UP1, UPT, UR7, URZ, UPT ;  /* 0x000000ff0700728c */ /* 0x000fc6000bf25270 */
[----:B------:R-:W-:Y:S08]  /*0550*/  BRA.U !UP0, `(.L_x_97) ;  /* 0x0000000108787547 */ /* 0x000ff0000b800000 */
        /* <DEDUP_REMOVED lines=14> */
[----:B------:R0:W5:Y:S04]  /*0640*/  LDG.E.CONSTANT R6, desc[UR8][R4.64+0x1c] ;  /* 0x00001c0804067981 */ /* 0x000168000c1e9900 */
[----:B------:R1:W5:Y:S01]  /*0650*/  LDG.E.CONSTANT R7, desc[UR8][R2.64+0x1c] ;  /* 0x00001c0802077981 */ /* 0x000362000c1e9900 */
[----:B--2---:R-:W-:Y:S01]  /*0660*/  FFMA R10, R11, R10, R14 ;  /* 0x0000000a0b0a7223 */ /* 0x004fe2000000000e */
[----:B------:R-:W-:-:S04]  /*0670*/  IADD3 R11, P0, PT, R4, 0x20, RZ ;  /* 0x00000020040b7810 */ /* 0x000fc80007f1e0ff */
[----:B0-----:R-:W-:Y:S02]  /*0680*/  IADD3.X R5, PT, PT, RZ, R5, RZ, P0, !PT ;  /* 0x00000005ff057210 */ /* 0x001fe400007fe4ff */
[----:B------:R-:W-:Y:S01]  /*0690*/  MOV R4, R11 ;  /* 0x0000000b00047202 */ /* 0x000fe20000000f00 */
[----:B---3--:R-:W-:-:S04]  /*06a0*/  FFMA R10, R13, R12, R10 ;  /* 0x0000000c0d0a7223 */ /* 0x008fc8000000000a */
[----:B----4-:R-:W-:-:S04]  /*06b0*/  FFMA R10, R15, R16, R10 ;  /* 0x000000100f0a7223 */ /* 0x010fc8000000000a */
[----:B-----5:R-:W-:-:S04]  /*06c0*/  FFMA R10, R17, R18, R10 ;  /* 0x00000012110a7223 */ /* 0x020fc8000000000a */
[----:B------:R-:W-:-:S04]  /*06d0*/  FFMA R10, R19, R20, R10 ;  /* 0x00000014130a7223 */ /* 0x000fc8000000000a */
[----:B------:R-:W-:Y:S01]  /*06e0*/  FFMA R21, R21, R22, R10 ;  /* 0x0000001615157223 */ /* 0x000fe2000000000a */
[----:B------:R-:W-:-:S04]  /*06f0*/  IADD3 R10, P1, PT, R2, 0x20, RZ ;  /* 0x00000020020a7810 */ /* 0x000fc80007f3e0ff */
[----:B-1----:R-:W-:Y:S02]  /*0700*/  IADD3.X R3, PT, PT, RZ, R3, RZ, P1, !PT ;  /* 0x00000003ff037210 */ /* 0x002fe40000ffe4ff */
[----:B------:R-:W-:Y:S01]  /*0710*/  MOV R2, R10 ;  /* 0x0000000a00027202 */ /* 0x000fe20000000f00 */
[----:B------:R-:W-:-:S04]  /*0720*/  FFMA R9, R8, R9, R21 ;  /* 0x0000000908097223 */ /* 0x000fc80000000015 */
[----:B------:R-:W-:-:S07]  /*0730*/  FFMA R14, R6, R7, R9 ;  /* 0x00000007060e7223 */ /* 0x000fce0000000009 */
.L_x_97:
        /* <DEDUP_REMOVED lines=11> */
[----:B------:R0:W5:Y:S04]  /*07f0*/  LDG.E.CONSTANT R13, desc[UR8][R4.64+0xc] ;  /* 0x00000c08040d7981 */ /* 0x000168000c1e9900 */
[----:B------:R1:W5:Y:S01]  /*0800*/  LDG.E.CONSTANT R12, desc[UR8][R2.64+0xc] ;  /* 0x00000c08020c7981 */ /* 0x000362000c1e9900 */
[----:B--2---:R-:W-:-:S04]  /*0810*/  FFMA R6, R7, R6, R14 ;  /* 0x0000000607067223 */ /* 0x004fc8000000000e */
[----:B---3--:R-:W-:Y:S01]  /*0820*/  FFMA R9, R9, R8, R6 ;  /* 0x0000000809097223 */ /* 0x008fe20000000006 */
[----:B------:R-:W-:Y:S02]  /*0830*/  IADD3 R8, P0, PT, R4, 0x10, RZ ;  /* 0x0000001004087810 */ /* 0x000fe40007f1e0ff */
[----:B------:R-:W-:Y:S02]  /*0840*/  IADD3 R6, P1, PT, R2, 0x10, RZ ;  /* 0x0000001002067810 */ /* 0x000fe40007f3e0ff */
[----:B0-----:R-:W-:Y:S02]  /*0850*/  MOV R4, R8 ;  /* 0x0000000800047202 */ /* 0x001fe40000000f00 */
[----:B------:R-:W-:Y:S01]  /*0860*/  IADD3.X R7, PT, PT, RZ, R3, RZ, P1, !PT ;  /* 0x00000003ff077210 */ /* 0x000fe20000ffe4ff */
[----:B----4-:R-:W-:Y:S01]  /*0870*/  FFMA R10, R10, R11, R9 ;  /* 0x0000000b0a0a7223 */ /* 0x010fe20000000009 */
[----:B------:R-:W-:Y:S02]  /*0880*/  IADD3.X R9, PT, PT, RZ, R5, RZ, P0, !PT ;  /* 0x00000005ff097210 */ /* 0x000fe400007fe4ff */
[----:B-1----:R-:W-:-:S02]  /*0890*/  MOV R2, R6 ;  /* 0x0000000600027202 */ /* 0x002fc40000000f00 */
[----:B------:R-:W-:Y:S02]  /*08a0*/  MOV R5, R9 ;  /* 0x0000000900057202 */ /* 0x000fe40000000f00 */
[----:B------:R-:W-:Y:S01]  /*08b0*/  MOV R3, R7 ;  /* 0x0000000700037202 */ /* 0x000fe20000000f00 */
[----:B-----5:R-:W-:-:S07]  /*08c0*/  FFMA R14, R13, R12, R10 ;  /* 0x0000000c0d0e7223 */ /* 0x020fce000000000a */
.L_x_98:
[----:B------:R-:W-:Y:S05]  /*08d0*/  BRA.U !UP1, `(.L_x_94) ;  /* 0x00000001092c7547 */ /* 0x000fea000b800000 */
[----:B------:R-:W-:-:S12]  /*08e0*/  UIADD3 UR4, UPT, UPT, -UR4, URZ, URZ ;  /* 0x000000ff04047290 */ /* 0x000fd8000fffe1ff */
.L_x_99:
[----:B------:R0:W2:Y:S04]  /*08f0*/  LDG.E.CONSTANT R7, desc[UR8][R4.64] ;  /* 0x0000000804077981 */ /* 0x0000a8000c1e9900 */
[----:B------:R1:W2:Y:S01]  /*0900*/  LDG.E.CONSTANT R6, desc[UR8][R2.64] ;  /* 0x0000000802067981 */ /* 0x0002a2000c1e9900 */
[----:B------:R-:W-:-:S04]  /*0910*/  UIADD3 UR4, UPT, UPT, UR4, 0x1, URZ ;  /* 0x0000000104047890 */ /* 0x000fc8000fffe0ff */
[----:B------:R-:W-:Y:S01]  /*0920*/  UISETP.NE.AND UP0, UPT, UR4, URZ, UPT ;  /* 0x000000ff0400728c */ /* 0x000fe2000bf05270 */
[----:B0-----:R-:W-:Y:S02]  /*0930*/  IADD3 R4, P0, PT, R4, 0x4, RZ ;  /* 0x0000000404047810 */ /* 0x001fe40007f1e0ff */
[----:B-1----:R-:W-:Y:S02]  /*0940*/  IADD3 R2, P1, PT, R2, 0x4, RZ ;  /* 0x0000000402027810 */ /* 0x002fe40007f3e0ff */
[----:B------:R-:W-:Y:S02]  /*0950*/  IADD3.X R5, PT, PT, RZ, R5, RZ, P0, !PT ;  /* 0x00000005ff057210 */ /* 0x000fe400007fe4ff */
[----:B------:R-:W-:Y:S01]  /*0960*/  IADD3.X R3, PT, PT, RZ, R3, RZ, P1, !PT ;  /* 0x00000003ff037210 */ /* 0x000fe20000ffe4ff */
[----:B--2---:R-:W-:Y:S01]  /*0970*/  FFMA R14, R7, R6, R14 ;  /* 0x00000006070e7223 */ /* 0x004fe2000000000e */
[----:B------:R-:W-:Y:S07]  /*0980*/  BRA.U UP0, `(.L_x_99) ;  /* 0xfffffffd00d87547 */ /* 0x000fee000b83ffff */
.L_x_94:
[----:B------:R-:W0:Y:S02]  /*0990*/  LDC.64 R2, c[0x0][0x388] ;  /* 0x0000e200ff027b82 */ /* 0x000e240000000a00 */
[----:B0-----:R-:W-:-:S05]  /*09a0*/  IMAD.WIDE R2, R0, 0x4, R2 ;  /* 0x0000000400027825 */ /* 0x001fca00078e0202 */
[----:B------:R-:W-:Y:S01]  /*09b0*/  STG.E desc[UR8][R2.64], R14 ;  /* 0x0000000e02007986 */ /* 0x000fe2000c101908 */
[----:B------:R-:W-:Y:S05]  /*09c0*/  EXIT ;  /* 0x000000000000794d */ /* 0x000fea0003800000 */
.L_x_100:
        /* <DEDUP_REMOVED lines=11> */
.L_x_145:


//--------------------- .text.ComputeAccuracy     --------------------------
	.section	.text.ComputeAccuracy,"ax",@progbits
	.align	128
        .global         ComputeAccuracy
        .type           ComputeAccuracy,@function
        .size           ComputeAccuracy,(.L_x_146 - ComputeAccuracy)
        .other          ComputeAccuracy,@"STO_CUDA_ENTRY STV_DEFAULT"
ComputeAccuracy:
.text.ComputeAccuracy:
        /* <DEDUP_REMOVED lines=9> */
[----:B------:R-:W1:Y:S01]  /*0090*/  LDCU.64 UR4, c[0x0][0x358] ;  /* 0x00006b00ff0477ac */ /* 0x000e620008000a00 */
[----:B0-----:R-:W-:-:S09]  /*00a0*/  UISETP.NE.AND UP0, UPT, UR6, 0x1, UPT ;  /* 0x000000010600788c */ /* 0x001fd2000bf05270 */
[----:B-1----:R-:W-:Y:S05]  /*00b0*/  BRA.U UP0, `(.L_x_101) ;  /* 0x0000000100307547 */ /* 0x002fea000b800000 */
[----:B------:R-:W0:Y:S08]  /*00c0*/  LDC.64 R2, c[0x0][0x390] ;  /* 0x0000e400ff027b82 */ /* 0x000e300000000a00 */
[----:B------:R-:W1:Y:S08]  /*00d0*/  LDC.64 R4, c[0x0][0x398] ;  /* 0x0000e600ff047b82 */ /* 0x000e700000000a00 */
[----:B------:R-:W2:Y:S01]  /*00e0*/  LDC.64 R6, c[0x0][0x388] ;  /* 0x0000e200ff067b82 */ /* 0x000ea20000000a00 */
[----:B0-----:R-:W-:-:S06]  /*00f0*/  IMAD.WIDE R2, R0, 0x4, R2 ;  /* 0x0000000400027825 */ /* 0x001fcc00078e0202 */
[----:B------:R-:W3:Y:S01]  /*0100*/  LDG.E.CONSTANT R2, desc[UR4][R2.64] ;  /* 0x0000000402027981 */ /* 0x000ee2000c1e9900 */
[----:B-1----:R-:W-:-:S06]  /*0110*/  IMAD.WIDE R4, R0, 0x4, R4 ;  /* 0x0000000400047825 */ /* 0x002fcc00078e0204 */
[----:B------:R-:W3:Y:S01]  /*0120*/  LDG.E.CONSTANT R5, desc[UR4][R4.64] ;  /* 0x0000000404057981 */ /* 0x000ee2000c1e9900 */
[----:B--2---:R-:W-:-:S04]  /*0130*/  IMAD.WIDE R6, R0, 0x4, R6 ;  /* 0x0000000400067825 */ /* 0x004fc800078e0206 */
[----:B---3--:R-:W-:-:S05]  /*0140*/  FADD R8, R2, -R5 ;  /* 0x8000000502087221 */ /* 0x008fca0000000000 */
[----:B------:R-:W-:-:S05]  /*0150*/  FSET.BF.LT.AND R9, |R8|, 0.5, PT ;  /* 0x3f0000000809780a */ /* 0x000fca0003801200 */
[----:B------:R-:W-:Y:S01]  /*0160*/  STG.E desc[UR4][R6.64], R9 ;  /* 0x0000000906007986 */ /* 0x000fe2000c101904 */
[----:B------:R-:W-:Y:S05]  /*0170*/  EXIT ;  /* 0x000000000000794d */ /* 0x000fea0003800000 */
.L_x_101:
[----:B------:R-:W-:Y:S02]  /*0180*/  UISETP.GE.AND UP0, UPT, UR6, 0x2, UPT ;  /* 0x000000020600788c */ /* 0x000fe4000bf06270 */
[----:B------:R-:W-:-:S04]  /*0190*/  IMAD R3, R0, UR6, RZ ;  /* 0x0000000600037c24 */ /* 0x000fc8000f8e02ff */
[----:B------:R-:W-:-:S03]  /*01a0*/  IMAD.MOV.U32 R12, RZ, RZ, R3 ;  /* 0x000000ffff0c7224 */ /* 0x000fc600078e0003 */
[----:B------:R-:W-:Y:S05]  /*01b0*/  BRA.U !UP0, `(.L_x_102) ;  /* 0x0000000d08707547 */ /* 0x000fea000b800000 */
[C---:B------:R-:W-:Y:S01]  /*01c0*/  VIADD R2, R3.reuse, 0x2 ;  /* 0x0000000203027836 */ /* 0x040fe20000000000 */
[----:B------:R-:W-:Y:S01]  /*01d0*/  LOP3.LUT R5, RZ, R3, RZ, 0x33, !PT ;  /* 0x00000003ff057212 */ /* 0x000fe200078e33ff */
[----:B------:R-:W-:Y:S01]  /*01e0*/  BSSY.RECONVERGENT B0, `(.L_x_103) ;  /* 0x000006f000007945 */ /* 0x000fe20003800200 */
[C---:B------:R-:W-:Y:S02]  /*01f0*/  VIADD R13, R3.reuse, 0x1 ;  /* 0x00000001030d7836 */ /* 0x040fe40000000000 */
[----:B------:R-:W-:Y:S01]  /*0200*/  VIADDMNMX R2, R3, UR6, R2, !PT ;  /* 0x0000000603027c46 */ /* 0x000fe2000f800102 */
[----:B------:R-:W-:-:S03]  /*0210*/  IMAD.MOV.U32 R12, RZ, RZ, R3 ;  /* 0x000000ffff0c7224 */ /* 0x000fc600078e0003 */
[C---:B------:R-:W-:Y:S01]  /*0220*/  IADD3 R4, PT, PT, R2.reuse, -0x2, -R3 ;  /* 0xfffffffe02047810 */ /* 0x040fe20007ffe803 */
[----:B------:R-:W-:-:S03]  /*0230*/  IMAD.IADD R2, R2, 0x1, R5 ;  /* 0x0000000102027824 */ /* 0x000fc600078e0205 */
[----:B------:R-:W-:Y:S02]  /*0240*/  ISETP.GE.U32.AND P0, PT, R4, 0x7, PT ;  /* 0x000000070400780c */ /* 0x000fe40003f06070 */
[----:B------:R-:W-:-:S11]  /*0250*/  LOP3.LUT R15, R2, 0x7, RZ, 0xc0, !PT ;  /* 0x00000007020f7812 */ /* 0x000fd600078ec0ff */
[----:B------:R-:W-:Y:S05]  /*0260*/  @!P0 BRA `(.L_x_104) ;  /* 0x0000000400988947 */ /* 0x000fea0003800000 */
[----:B------:R-:W-:Y:S01]  /*0270*/  LOP3.LUT R14, R2, 0xfffffff8, RZ, 0xc0, !PT ;  /* 0xfffffff8020e7812 */ /* 0x000fe200078ec0ff */
[----:B------:R-:W-:Y:S01]  /*0280*/  BSSY.RECONVERGENT B1, `(.L_x_105) ;  /* 0x0000063000017945 */ /* 0x000fe20003800200 */
[----:B------:R-:W-:Y:S02]  /*0290*/  VIADD R13, R3, 0x4 ;  /* 0x00000004030d7836 */ /* 0x000fe40000000000 */
[----:B------:R-:W-:Y:S02]  /*02a0*/  IMAD.MOV.U32 R12, RZ, RZ, R3 ;  /* 0x000000ffff0c7224 */ /* 0x000fe400078e0003 */
[----:B------:R-:W-:-:S07]  /*02b0*/  IMAD.MOV R14, RZ, RZ, -R14 ;  /* 0x000000ffff0e7224 */ /* 0x000fce00078e0a0e */
.L_x_106:
[----:B------:R-:W0:Y:S01]  /*02c0*/  LDC.64 R4, c[0x0][0x398] ;  /* 0x0000e600ff047b82 */ /* 0x000e220000000a00 */
[----:B------:R-:W-:-:S07]  /*02d0*/  VIADD R19, R13, 0xfffffffd ;  /* 0xfffffffd0d137836 */ /* 0x000fce0000000000 */
[----:B------:R-:W1:Y:S01]  /*02e0*/  LDC.64 R8, c[0x0][0x390] ;  /* 0x0000e400ff087b82 */ /* 0x000e620000000a00 */
[----:B0-----:R-:W-:-:S04]  /*02f0*/  IMAD.WIDE R20, R3, 0x4, R4 ;  /* 0x0000000403147825 */ /* 0x001fc800078e0204 */
[C---:B------:R-:W-:Y:S02]  /*0300*/  IMAD.WIDE R6, R19.reuse, 0x4, R4 ;  /* 0x0000000413067825 */ /* 0x040fe400078e0204 */
[----:B------:R-:W2:Y:S02]  /*0310*/  LDG.E.CONSTANT R21, desc[UR4][R20.64] ;  /* 0x0000000414157981 */ /* 0x000ea4000c1e9900 */
[--C-:B-1----:R-:W-:Y:S02]  /*0320*/  IMAD.WIDE R16, R12, 0x4, R8.reuse ;  /* 0x000000040c107825 */ /* 0x102fe400078e0208 */
[----:B------:R-:W2:Y:S02]  /*0330*/  LDG.E.CONSTANT R18, desc[UR4][R6.64] ;  /* 0x0000000406127981 */ /* 0x000ea4000c1e9900 */
[----:B------:R-:W-:Y:S02]  /*0340*/  IMAD.WIDE R10, R19, 0x4, R8 ;  /* 0x00000004130a7825 */ /* 0x000fe400078e0208 */
[----:B------:R-:W3:Y:S04]  /*0350*/  LDG.E.CONSTANT R17, desc[UR4][R16.64] ;  /* 0x0000000410117981 */ /* 0x000ee8000c1e9900 */
[----:B------:R-:W3:Y:S04]  /*0360*/  LDG.E.CONSTANT R22, desc[UR4][R10.64] ;  /* 0x000000040a167981 */ /* 0x000ee8000c1e9900 */
[----:B------:R-:W4:Y:S04]  /*0370*/  LDG.E.CONSTANT R24, desc[UR4][R6.64+0xc] ;  /* 0x00000c0406187981 */ /* 0x000f28000c1e9900 */
[----:B------:R-:W5:Y:S01]  /*0380*/  LDG.E.CONSTANT R16, desc[UR4][R10.64+0x4] ;  /* 0x000004040a107981 */ /* 0x000f62000c1e9900 */
[----:B--2---:R-:W-:-:S04]  /*0390*/  FSETP.GT.AND P0, PT, R18, R21, PT ;  /* 0x000000151200720b */ /* 0x004fc80003f04000 */
[----:B------:R-:W-:Y:S02]  /*03a0*/  SEL R3, R19, R3, P0 ;  /* 0x0000000313037207 */ /* 0x000fe40000000000 */
[----:B---3--:R-:W-:-:S03]  /*03b0*/  FSETP.GT.AND P1, PT, R22, R17, PT ;  /* 0x000000111600720b */ /* 0x008fc60003f24000 */
[----:B------:R-:W-:Y:S01]  /*03c0*/  IMAD.WIDE R22, R3, 0x4, R4 ;  /* 0x0000000403167825 */ /* 0x000fe200078e0204 */
[----:B------:R-:W-:Y:S02]  /*03d0*/  SEL R25, R19, R12, P1 ;  /* 0x0000000c13197207 */ /* 0x000fe40000800000 */
[----:B------:R-:W2:Y:S04]  /*03e0*/  LDG.E.CONSTANT R12, desc[UR4][R6.64+0x4] ;  /* 0x00000404060c7981 */ /* 0x000ea8000c1e9900 */
[----:B------:R-:W2:Y:S01]  /*03f0*/  LDG.E.CONSTANT R23, desc[UR4][R22.64] ;  /* 0x0000000416177981 */ /* 0x000ea2000c1e9900 */
[----:B------:R-:W-:-:S06]  /*0400*/  IMAD.WIDE R18, R25, 0x4, R8 ;  /* 0x0000000419127825 */ /* 0x000fcc00078e0208 */
[----:B------:R-:W5:Y:S04]  /*0410*/  LDG.E.CONSTANT R19, desc[UR4][R18.64] ;  /* 0x0000000412137981 */ /* 0x000f68000c1e9900 */
[----:B------:R-:W3:Y:S01]  /*0420*/  LDG.E.CONSTANT R18, desc[UR4][R10.64+0x8] ;  /* 0x000008040a127981 */ /* 0x000ee2000c1e9900 */
[----:B--2---:R-:W-:Y:S01]  /*0430*/  FSETP.GT.AND P0, PT, R12, R23, PT ;  /* 0x000000170c00720b */ /* 0x004fe20003f04000 */
[----:B------:R-:W-:-:S05]  /*0440*/  VIADD R12, R13, 0xfffffffe ;  /* 0xfffffffe0d0c7836 */ /* 0x000fca0000000000 */
[----:B------:R-:W-:Y:S02]  /*0450*/  SEL R3, R12, R3, P0 ;  /* 0x000000030c037207 */ /* 0x000fe40000000000 */
[----:B-----5:R-:W-:-:S03]  /*0460*/  FSETP.GT.AND P1, PT, R16, R19, PT ;  /* 0x000000131000720b */ /* 0x020fc60003f24000 */
[----:B------:R-:W-:Y:S01]  /*0470*/  IMAD.WIDE R20, R3, 0x4, R4 ;  /* 0x0000000403147825 */ /* 0x000fe200078e0204 */
[----:B------:R-:W-:Y:S02]  /*0480*/  SEL R25, R12, R25, P1 ;  /* 0x000000190c197207 */ /* 0x000fe40000800000 */
[----:B------:R-:W2:Y:S04]  /*0490*/  LDG.E.CONSTANT R12, desc[UR4][R6.64+0x8] ;  /* 0x00000804060c7981 */ /* 0x000ea8000c1e9900 */
[----:B------:R-:W2:Y:S01]  /*04a0*/  LDG.E.CONSTANT R21, desc[UR4][R20.64] ;  /* 0x0000000414157981 */ /* 0x000ea2000c1e9900 */
[----:B------:R-:W-:-:S06]  /*04b0*/  IMAD.WIDE R16, R25, 0x4, R8 ;  /* 0x0000000419107825 */ /* 0x000fcc00078e0208 */
[----:B------:R-:W3:Y:S04]  /*04c0*/  LDG.E.CONSTANT R17, desc[UR4][R16.64] ;  /* 0x0000000410117981 */ /* 0x000ee8000c1e9900 */
[----:B------:R-:W5:Y:S01]  /*04d0*/  LDG.E.CONSTANT R16, desc[UR4][R10.64+0xc] ;  /* 0x00000c040a107981 */ /* 0x000f62000c1e9900 */
[----:B--2---:R-:W-:Y:S01]  /*04e0*/  FSETP.GT.AND P0, PT, R12, R21, PT ;  /* 0x000000150c00720b */ /* 0x004fe20003f04000 */
[----:B------:R-:W-:-:S05]  /*04f0*/  VIADD R12, R13, 0xffffffff ;  /* 0xffffffff0d0c7836 */ /* 0x000fca0000000000 */
[----:B------:R-:W-:Y:S02]  /*0500*/  SEL R3, R12, R3, P0 ;  /* 0x000000030c037207 */ /* 0x000fe40000000000 */
[----:B---3--:R-:W-:-:S03]  /*0510*/  FSETP.GT.AND P1, PT, R18, R17, PT ;  /* 0x000000111200720b */ /* 0x008fc60003f24000 */
[----:B------:R-:W-:Y:S01]  /*0520*/  IMAD.WIDE R22, R3, 0x4, R4 ;  /* 0x0000000403167825 */ /* 0x000fe200078e0204 */
[----:B------:R-:W-:-:S05]  /*0530*/  SEL R12, R12, R25, P1 ;  /* 0x000000190c0c7207 */ /* 0x000fca0000800000 */
[----:B------:R-:W-:Y:S01]  /*0540*/  IMAD.WIDE R18, R12, 0x4, R8 ;  /* 0x000000040c127825 */ /* 0x000fe200078e0208 */
[----:B------:R-:W4:Y:S05]  /*0550*/  LDG.E.CONSTANT R23, desc[UR4][R22.64] ;  /* 0x0000000416177981 */ /* 0x000f2a000c1e9900 */
[----:B------:R-:W5:Y:S04]  /*0560*/  LDG.E.CONSTANT R19, desc[UR4][R18.64] ;  /* 0x0000000412137981 */ /* 0x000f68000c1e9900 */
[----:B------:R-:W2:Y:S01]  /*0570*/  LDG.E.CONSTANT R18, desc[UR4][R10.64+0x10] ;  /* 0x000010040a127981 */ /* 0x000ea2000c1e9900 */
[----:B----4-:R-:W-:-:S04]  /*0580*/  FSETP.GT.AND P0, PT, R24, R23, PT ;  /* 0x000000171800720b */ /* 0x010fc80003f04000 */
[----:B------:R-:W-:Y:S02]  /*0590*/  SEL R3, R13, R3, P0 ;  /* 0x000000030d037207 */ /* 0x000fe40000000000 */
[----:B-----5:R-:W-:-:S03]  /*05a0*/  FSETP.GT.AND P1, PT, R16, R19, PT ;  /* 0x000000131000720b */ /* 0x020fc60003f24000 */
[----:B------:R-:W-:Y:S01]  /*05b0*/  IMAD.WIDE R20, R3, 0x4, R4 ;  /* 0x0000000403147825 */ /* 0x000fe200078e0204 */
[----:B------:R-:W-:Y:S02]  /*05c0*/  SEL R25, R13, R12, P1 ;  /* 0x0000000c0d197207 */ /* 0x000fe40000800000 */
[----:B------:R-:W3:Y:S03]  /*05d0*/  LDG.E.CONSTANT R12, desc[UR4][R6.64+0x10] ;  /* 0x00001004060c7981 */ /* 0x000ee6000c1e9900 */
[----:B------:R-:W-:Y:S01]  /*05e0*/  IMAD.WIDE R16, R25, 0x4, R8 ;  /* 0x0000000419107825 */ /* 0x000fe200078e0208 */
[----:B------:R-:W3:Y:S05]  /*05f0*/  LDG.E.CONSTANT R21, desc[UR4][R20.64] ;  /* 0x0000000414157981 */ /* 0x000eea000c1e9900 */
[----:B------:R-:W2:Y:S04]  /*0600*/  LDG.E.CONSTANT R17, desc[UR4][R16.64] ;  /* 0x0000000410117981 */ /* 0x000ea8000c1e9900 */
[----:B------:R-:W4:Y:S01]  /*0610*/  LDG.E.CONSTANT R16, desc[UR4][R10.64+0x14] ;  /* 0x000014040a107981 */ /* 0x000f22000c1e9900 */
[----:B---3--:R-:W-:Y:S01]  /*0620*/  FSETP.GT.AND P0, PT, R12, R21, PT ;  /* 0x000000150c00720b */ /* 0x008fe20003f04000 */
[----:B------:R-:W-:Y:S01]  /*0630*/  VIADD R12, R13, 0x1 ;  /* 0x000000010d0c7836 */ /* 0x000fe20000000000 */
[----:B--2---:R-:W-:-:S04]  /*0640*/  FSETP.GT.AND P1, PT, R18, R17, PT ;  /* 0x000000111200720b */ /* 0x004fc80003f24000 */
[C---:B------:R-:W-:Y:S02]  /*0650*/  SEL R3, R12.reuse, R3, P0 ;  /* 0x000000030c037207 */ /* 0x040fe40000000000 */
[----:B------:R-:W-:Y:S02]  /*0660*/  SEL R25, R12, R25, P1 ;  /* 0x000000190c197207 */ /* 0x000fe40000800000 */
[----:B------:R-:W2:Y:S01]  /*0670*/  LDG.E.CONSTANT R12, desc[UR4][R6.64+0x14] ;  /* 0x00001404060c7981 */ /* 0x000ea2000c1e9900 */
[----:B------:R-:W-:-:S04]  /*0680*/  IMAD.WIDE R22, R3, 0x4, R4 ;  /* 0x0000000403167825 */ /* 0x000fc800078e0204 */
[----:B------:R-:W-:Y:S02]  /*0690*/  IMAD.WIDE R18, R25, 0x4, R8 ;  /* 0x0000000419127825 */ /* 0x000fe400078e0208 */
[----:B------:R-:W2:Y:S04]  /*06a0*/  LDG.E.CONSTANT R23, desc[UR4][R22.64] ;  /* 0x0000000416177981 */ /* 0x000ea8000c1e9900 */
[----:B------:R-:W4:Y:S04]  /*06b0*/  LDG.E.CONSTANT R19, desc[UR4][R18.64] ;  /* 0x0000000412137981 */ /* 0x000f28000c1e9900 */
[----:B------:R-:W3:Y:S01]  /*06c0*/  LDG.E.CONSTANT R18, desc[UR4][R10.64+0x18] ;  /* 0x000018040a127981 */ /* 0x000ee2000c1e9900 */
[----:B--2---:R-:W-:Y:S01]  /*06d0*/  FSETP.GT.AND P0, PT, R12, R23, PT ;  /* 0x000000170c00720b */ /* 0x004fe20003f04000 */
[----:B------:R-:W-:Y:S01]  /*06e0*/  VIADD R12, R13, 0x2 ;  /* 0x000000020d0c7836 */ /* 0x000fe20000000000 */
[----:B----4-:R-:W-:-:S04]  /*06f0*/  FSETP.GT.AND P1, PT, R16, R19, PT ;  /* 0x000000131000720b */ /* 0x010fc80003f24000 */
[C---:B------:R-:W-:Y:S02]  /*0700*/  SEL R3, R12.reuse, R3, P0 ;  /* 0x000000030c037207 */ /* 0x040fe40000000000 */
[----:B------:R-:W-:Y:S02]  /*0710*/  SEL R25, R12, R25, P1 ;  /* 0x000000190c197207 */ /* 0x000fe40000800000 */
[----:B------:R-:W2:Y:S01]  /*0720*/  LDG.E.CONSTANT R12, desc[UR4][R6.64+0x18] ;  /* 0x00001804060c7981 */ /* 0x000ea2000c1e9900 */
[----:B------:R-:W-:-:S04]  /*0730*/  IMAD.WIDE R20, R3, 0x4, R4 ;  /* 0x0000000403147825 */ /* 0x000fc800078e0204 */
[----:B------:R-:W-:Y:S02]  /*0740*/  IMAD.WIDE R16, R25, 0x4, R8 ;  /* 0x0000000419107825 */ /* 0x000fe400078e0208 */
[----:B------:R-:W2:Y:S04]  /*0750*/  LDG.E.CONSTANT R21, desc[UR4][R20.64] ;  /* 0x0000000414157981 */ /* 0x000ea8000c1e9900 */
[----:B------:R-:W3:Y:S04]  /*0760*/  LDG.E.CONSTANT R17, desc[UR4][R16.64] ;  /* 0x0000000410117981 */ /* 0x000ee8000c1e9900 */
[----:B------:R-:W4:Y:S01]  /*0770*/  LDG.E.CONSTANT R6, desc[UR4][R6.64+0x1c] ;  /* 0x00001c0406067981 */ /* 0x000f22000c1e9900 */
[----:B--2---:R-:W-:Y:S01]  /*0780*/  FSETP.GT.AND P0, PT, R12, R21, PT ;  /* 0x000000150c00720b */ /* 0x004fe20003f04000 */
[----:B------:R-:W-:Y:S01]  /*0790*/  VIADD R12, R13, 0x3 ;  /* 0x000000030d0c7836 */ /* 0x000fe20000000000 */
[----:B---3--:R-:W-:-:S04]  /*07a0*/  FSETP.GT.AND P1, PT, R18, R17, PT ;  /* 0x000000111200720b */ /* 0x008fc80003f24000 */
[C---:B------:R-:W-:Y:S02]  /*07b0*/  SEL R3, R12.reuse, R3, P0 ;  /* 0x000000030c037207 */ /* 0x040fe40000000000 */
[----:B------:R-:W-:Y:S02]  /*07c0*/  SEL R25, R12, R25, P1 ;  /* 0x000000190c197207 */ /* 0x000fe40000800000 */
[----:B------:R-:W2:Y:S01]  /*07d0*/  LDG.E.CONSTANT R12, desc[UR4][R10.64+0x1c] ;  /* 0x00001c040a0c7981 */ /* 0x000ea2000c1e9900 */
[----:B------:R-:W-:-:S04]  /*07e0*/  IMAD.WIDE R4, R3, 0x4, R4 ;  /* 0x0000000403047825 */ /* 0x000fc800078e0204 */
[----:B------:R-:W-:Y:S02]  /*07f0*/  IMAD.WIDE R8, R25, 0x4, R8 ;  /* 0x0000000419087825 */ /* 0x000fe400078e0208 */
[----:B------:R-:W4:Y:S04]  /*0800*/  LDG.E.CONSTANT R5, desc[UR4][R4.64] ;  /* 0x0000000404057981 */ /* 0x000f28000c1e9900 */
[----:B------:R-:W2:Y:S01]  /*0810*/  LDG.E.CONSTANT R9, desc[UR4][R8.64] ;  /* 0x0000000408097981 */ /* 0x000ea2000c1e9900 */
[----:B------:R-:W-:-:S05]  /*0820*/  VIADD R14, R14, 0x8 ;  /* 0x000000080e0e7836 */ /* 0x000fca0000000000 */
[----:B------:R-:W-:Y:S02]  /*0830*/  ISETP.NE.AND P2, PT, R14, RZ, PT ;  /* 0x000000ff0e00720c */ /* 0x000fe40003f45270 */
[----:B----4-:R-:W-:Y:S02]  /*0840*/  FSETP.GT.AND P0, PT, R6, R5, PT ;  /* 0x000000050600720b */ /* 0x010fe40003f04000 */
[----:B--2---:R-:W-:Y:S01]  /*0850*/  FSETP.GT.AND P1, PT, R12, R9, PT ;  /* 0x000000090c00720b */ /* 0x004fe20003f24000 */
[C---:B------:R-:W-:Y:S02]  /*0860*/  VIADD R12, R13.reuse, 0x4 ;  /* 0x000000040d0c7836 */ /* 0x040fe40000000000 */
[----:B------:R-:W-:-:S03]  /*0870*/  VIADD R13, R13, 0x8 ;  /* 0x000000080d0d7836 */ /* 0x000fc60000000000 */
[C---:B------:R-:W-:Y:S02]  /*0880*/  SEL R3, R12.reuse, R3, P0 ;  /* 0x000000030c037207 */ /* 0x040fe40000000000 */
[----:B------:R-:W-:Y:S01]  /*0890*/  SEL R12, R12, R25, P1 ;  /* 0x000000190c0c7207 */ /* 0x000fe20000800000 */
[----:B------:R-:W-:Y:S06]  /*08a0*/  @P2 BRA `(.L_x_106) ;  /* 0xfffffff800842947 */ /* 0x000fec000383ffff */
[----:B------:R-:W-:Y:S05]  /*08b0*/  BSYNC.RECONVERGENT B1 ;  /* 0x0000000000017941 */ /* 0x000fea0003800200 */
.L_x_105:
[----:B------:R-:W-:-:S07]  /*08c0*/  VIADD R13, R13, 0xfffffffd ;  /* 0xfffffffd0d0d7836 */ /* 0x000fce0000000000 */
.L_x_104:
[----:B------:R-:W-:Y:S05]  /*08d0*/  BSYNC.RECONVERGENT B0 ;  /* 0x0000000000007941 */ /* 0x000fea0003800200 */
.L_x_103:
        /* <DEDUP_REMOVED lines=8> */
[----:B------:R-:W0:Y:S08]  /*0960*/  LDC.64 R4, c[0x0][0x398] ;  /* 0x0000e600ff047b82 */ /* 0x000e300000000a00 */
        /* <DEDUP_REMOVED lines=9> */
[----:B------:R-:W4:Y:S01]  /*0a00*/  LDG.E.CONSTANT R14, desc[UR4][R8.64+0x4] ;  /* 0x00000404080e7981 */ /* 0x000f22000c1e9900 */
[----:B--2---:R-:W-:-:S04]  /*0a10*/  FSETP.GT.AND P1, PT, R18, R15, PT ;  /* 0x0000000f1200720b */ /* 0x004fc80003f24000 */
[----:B------:R-:W-:Y:S02]  /*0a20*/  SEL R3, R13, R3, P1 ;  /* 0x000000030d037207 */ /* 0x000fe40000800000 */
[----:B---3--:R-:W-:-:S03]  /*0a30*/  FSETP.GT.AND P2, PT, R19, R16, PT ;  /* 0x000000101300720b */ /* 0x008fc60003f44000 */
[----:B------:R-:W-:Y:S01]  /*0a40*/  IMAD.WIDE R18, R3, 0x4, R4 ;  /* 0x0000000403127825 */ /* 0x000fe200078e0204 */
[----:B------:R-:W-:Y:S02]  /*0a50*/  SEL R23, R13, R12, P2 ;  /* 0x0000000c0d177207 */ /* 0x000fe40001000000 */
[----:B------:R-:W2:Y:S03]  /*0a60*/  LDG.E.CONSTANT R12, desc[UR4][R6.64+0x4] ;  /* 0x00000404060c7981 */ /* 0x000ea6000c1e9900 */
[----:B------:R-:W-:Y:S01]  /*0a70*/  IMAD.WIDE R20, R23, 0x4, R10 ;  /* 0x0000000417147825 */ /* 0x000fe200078e020a */
[----:B------:R-:W2:Y:S05]  /*0a80*/  LDG.E.CONSTANT R19, desc[UR4][R18.64] ;  /* 0x0000000412137981 */ /* 0x000eaa000c1e9900 */
        /* <DEDUP_REMOVED lines=23> */
[----:B----4-:R-:W-:Y:S02]  /*0c00*/  FSETP.GT.AND P1, PT, R6, R5, PT ;  /* 0x000000050600720b */ /* 0x010fe40003f24000 */
[----:B--2---:R-:W-:Y:S01]  /*0c10*/  FSETP.GT.AND P2, PT, R12, R11, PT ;  /* 0x0000000b0c00720b */ /* 0x004fe20003f44000 */
[----:B------:R-:W-:-:S02]  /*0c20*/  VIADD R12, R13, 0x3 ;  /* 0x000000030d0c7836 */ /* 0x000fc40000000000 */
[----:B------:R-:W-:-:S03]  /*0c30*/  VIADD R13, R13, 0x4 ;  /* 0x000000040d0d7836 */ /* 0x000fc60000000000 */
[C---:B------:R-:W-:Y:S02]  /*0c40*/  SEL R3, R12.reuse, R3, P1 ;  /* 0x000000030c037207 */ /* 0x040fe40000800000 */
[----:B------:R-:W-:-:S07]  /*0c50*/  SEL R12, R12, R23, P2 ;  /* 0x000000170c0c7207 */ /* 0x000fce0001000000 */
.L_x_109:
[----:B------:R-:W-:Y:S05]  /*0c60*/  BSYNC.RECONVERGENT B1 ;  /* 0x0000000000017941 */ /* 0x000fea0003800200 */
.L_x_108:
[----:B------:R-:W-:Y:S05]  /*0c70*/  @!P0 BRA `(.L_x_107) ;  /* 0x0000000000bc8947 */ /* 0x000fea0003800000 */
[----:B------:R-:W-:Y:S01]  /*0c80*/  ISETP.NE.AND P1, PT, R22, 0x1, PT ;  /* 0x000000011600780c */ /* 0x000fe20003f25270 */
[----:B------:R-:W-:Y:S01]  /*0c90*/  BSSY.RECONVERGENT B1, `(.L_x_110) ;  /* 0x000001e000017945 */ /* 0x000fe20003800200 */
[----:B------:R-:W-:-:S04]  /*0ca0*/  LOP3.LUT R2, R2, 0x1, RZ, 0xc0, !PT ;  /* 0x0000000102027812 */ /* 0x000fc800078ec0ff */
[----:B------:R-:W-:-:S07]  /*0cb0*/  ISETP.NE.U32.AND P0, PT, R2, 0x1, PT ;  /* 0x000000010200780c */ /* 0x000fce0003f05070 */
        /* <DEDUP_REMOVED lines=10> */
[----:B------:R-:W3:Y:S01]  /*0d60*/  LDG.E.CONSTANT R18, desc[UR4][R4.64] ;  /* 0x0000000404127981 */ /* 0x000ee2000c1e9900 */
[----:B--2---:R-:W-:-:S03]  /*0d70*/  FSETP.GT.AND P1, PT, R2, R15, PT ;  /* 0x0000000f0200720b */ /* 0x004fc60003f24000 */
[----:B------:R-:W2:Y:S01]  /*0d80*/  LDG.E.CONSTANT R2, desc[UR4][R6.64+0x4] ;  /* 0x0000040406027981 */ /* 0x000ea2000c1e9900 */
[----:B------:R-:W-:Y:S02]  /*0d90*/  SEL R3, R13, R3, P1 ;  /* 0x000000030d037207 */ /* 0x000fe40000800000 */
[----:B---3--:R-:W-:-:S03]  /*0da0*/  FSETP.GT.AND P2, PT, R18, R17, PT ;  /* 0x000000111200720b */ /* 0x008fc60003f44000 */
[----:B------:R-:W-:Y:S01]  /*0db0*/  IMAD.WIDE R8, R3, 0x4, R8 ;  /* 0x0000000403087825 */ /* 0x000fe200078e0208 */
[----:B------:R-:W-:Y:S02]  /*0dc0*/  SEL R19, R13, R12, P2 ;  /* 0x0000000c0d137207 */ /* 0x000fe40001000000 */
[----:B------:R-:W3:Y:S03]  /*0dd0*/  LDG.E.CONSTANT R12, desc[UR4][R4.64+0x4] ;  /* 0x00000404040c7981 */ /* 0x000ee6000c1e9900 */
[----:B------:R-:W-:Y:S01]  /*0de0*/  IMAD.WIDE R10, R19, 0x4, R10 ;  /* 0x00000004130a7825 */ /* 0x000fe200078e020a */
[----:B------:R-:W2:Y:S05]  /*0df0*/  LDG.E.CONSTANT R9, desc[UR4][R8.64] ;  /* 0x0000000408097981 */ /* 0x000eaa000c1e9900 */
[----:B------:R-:W3:Y:S01]  /*0e00*/  LDG.E.CONSTANT R11, desc[UR4][R10.64] ;  /* 0x000000040a0b7981 */ /* 0x000ee2000c1e9900 */
[----:B--2---:R-:W-:Y:S01]  /*0e10*/  FSETP.GT.AND P1, PT, R2, R9, PT ;  /* 0x000000090200720b */ /* 0x004fe20003f24000 */
[C---:B------:R-:W-:Y:S01]  /*0e20*/  VIADD R2, R13.reuse, 0x1 ;  /* 0x000000010d027836 */ /* 0x040fe20000000000 */
[----:B---3--:R-:W-:Y:S01]  /*0e30*/  FSETP.GT.AND P2, PT, R12, R11, PT ;  /* 0x0000000b0c00720b */ /* 0x008fe20003f44000 */
[----:B------:R-:W-:-:S03]  /*0e40*/  VIADD R13, R13, 0x2 ;  /* 0x000000020d0d7836 */ /* 0x000fc60000000000 */
[C---:B------:R-:W-:Y:S02]  /*0e50*/  SEL R3, R2.reuse, R3, P1 ;  /* 0x0000000302037207 */ /* 0x040fe40000800000 */
[----:B------:R-:W-:-:S07]  /*0e60*/  SEL R12, R2, R19, P2 ;  /* 0x00000013020c7207 */ /* 0x000fce0001000000 */
.L_x_111:
[----:B------:R-:W-:Y:S05]  /*0e70*/  BSYNC.RECONVERGENT B1 ;  /* 0x0000000000017941 */ /* 0x000fea0003800200 */
.L_x_110:
[----:B------:R-:W-:Y:S05]  /*0e80*/  @P0 BRA `(.L_x_107) ;  /* 0x0000000000380947 */ /* 0x000fea0003800000 */
[----:B------:R-:W0:Y:S08]  /*0e90*/  LDC.64 R4, c[0x0][0x390] ;  /* 0x0000e400ff047b82 */ /* 0x000e300000000a00 */
[----:B------:R-:W1:Y:S01]  /*0ea0*/  LDC.64 R8, c[0x0][0x398] ;  /* 0x0000e600ff087b82 */ /* 0x000e620000000a00 */
[----:B0-----:R-:W-:-:S04]  /*0eb0*/  IMAD.WIDE R6, R13, 0x4, R4 ;  /* 0x000000040d067825 */ /* 0x001fc800078e0204 */
[----:B------:R-:W-:Y:S02]  /*0ec0*/  IMAD.WIDE R10, R12, 0x4, R4 ;  /* 0x000000040c0a7825 */ /* 0x000fe400078e0204 */
[----:B------:R-:W2:Y:S02]  /*0ed0*/  LDG.E.CONSTANT R6, desc[UR4][R6.64] ;  /* 0x0000000406067981 */ /* 0x000ea4000c1e9900 */
[--C-:B-1----:R-:W-:Y:S02]  /*0ee0*/  IMAD.WIDE R4, R13, 0x4, R8.reuse ;  /* 0x000000040d047825 */ /* 0x102fe400078e0208 */
[----:B------:R-:W2:Y:S02]  /*0ef0*/  LDG.E.CONSTANT R11, desc[UR4][R10.64] ;  /* 0x000000040a0b7981 */ /* 0x000ea4000c1e9900 */
[----:B------:R-:W-:Y:S02]  /*0f00*/  IMAD.WIDE R8, R3, 0x4, R8 ;  /* 0x0000000403087825 */ /* 0x000fe400078e0208 */
[----:B------:R-:W3:Y:S04]  /*0f10*/  LDG.E.CONSTANT R4, desc[UR4][R4.64] ;  /* 0x0000000404047981 */ /* 0x000ee8000c1e9900 */
[----:B------:R-:W3:Y:S01]  /*0f20*/  LDG.E.CONSTANT R9, desc[UR4][R8.64] ;  /* 0x0000000408097981 */ /* 0x000ee2000c1e9900 */
[----:B--2---:R-:W-:-:S04]  /*0f30*/  FSETP.GT.AND P1, PT, R6, R11, PT ;  /* 0x0000000b0600720b */ /* 0x004fc80003f24000 */
[----:B------:R-:W-:Y:S02]  /*0f40*/  SEL R12, R13, R12, P1 ;  /* 0x0000000c0d0c7207 */ /* 0x000fe40000800000 */
[----:B---3--:R-:W-:-:S04]  /*0f50*/  FSETP.GT.AND P0, PT, R4, R9, PT ;  /* 0x000000090400720b */ /* 0x008fc80003f04000 */
[----:B------:R-:W-:-:S09]  /*0f60*/  SEL R3, R13, R3, P0 ;  /* 0x000000030d037207 */ /* 0x000fd20000000000 */
.L_x_107:
[----:B------:R-:W-:Y:S05]  /*0f70*/  BSYNC.RECONVERGENT B0 ;  /* 0x0000000000007941 */ /* 0x000fea0003800200 */
.L_x_102:
[----:B------:R-:W0:Y:S01]  /*0f80*/  LDC.64 R4, c[0x0][0x388] ;  /* 0x0000e200ff047b82 */ /* 0x000e220000000a00 */
[----:B------:R-:W-:-:S04]  /*0f90*/  ISETP.NE.AND P0, PT, R3, R12, PT ;  /* 0x0000000c0300720c */ /* 0x000fc80003f05270 */
[----:B------:R-:W-:Y:S01]  /*0fa0*/  FSEL R3, RZ, 1, P0 ;  /* 0x3f800000ff037808 */ /* 0x000fe20000000000 */
[----:B0-----:R-:W-:-:S05]  /*0fb0*/  IMAD.WIDE R4, R0, 0x4, R4 ;  /* 0x0000000400047825 */ /* 0x001fca00078e0204 */
[----:B------:R-:W-:Y:S01]  /*0fc0*/  STG.E desc[UR4][R4.64], R3 ;  /* 0x0000000304007986 */ /* 0x000fe2000c101904 */
[----:B------:R-:W-:Y:S05]  /*0fd0*/  EXIT ;  /* 0x000000000000794d */ /* 0x000fea0003800000 */
.L_x_112:
        /* <DEDUP_REMOVED lines=10> */
.L_x_146:


//--------------------- .text.UpdateAdamOptimizer --------------------------
	.section	.text.UpdateAdamOptimizer,"ax",@progbits
	.align	128
        .global         UpdateAdamOptimizer
        .type           UpdateAdamOptimizer,@function
        .size           UpdateAdamOptimizer,(.L_x_137 - UpdateAdamOptimizer)
        .other          UpdateAdamOptimizer,@"STO_CUDA_ENTRY STV_DEFAULT"
UpdateAdamOptimizer:
.text.UpdateAdamOptimizer:
        /* <DEDUP_REMOVED lines=10> */
[----:B------:R-:W2:Y:S06]  /*00a0*/  LDCU.64 UR6, c[0x0][0x358] ;  /* 0x00006b00ff0677ac */ /* 0x000eac0008000a00 */
[----:B------:R-:W3:Y:S01]  /*00b0*/  LDC R12, c[0x0][0x388] ;  /* 0x0000e200ff0c7b82 */ /* 0x000ee20000000800 */
[----:B------:R-:W4:Y:S01]  /*00c0*/  LDCU UR9, c[0x0][0x388] ;  /* 0x00007100ff0977ac */ /* 0x000f220008000800 */
[----:B------:R-:W0:Y:S06]  /*00d0*/  LDCU UR5, c[0x0][0x390] ;  /* 0x00007200ff0577ac */ /* 0x000e2c0008000800 */
[----:B------:R-:W2:Y:S01]  /*00e0*/  LDC.64 R4, c[0x0][0x398] ;  /* 0x0000e600ff047b82 */ /* 0x000ea20000000a00 */
[----:B------:R-:W0:Y:S01]  /*00f0*/  LDCU UR8, c[0x0][0x38c] ;  /* 0x00007180ff0877ac */ /* 0x000e220008000800 */
[----:B-1----:R-:W-:Y:S01]  /*0100*/  IMAD R14, R14, UR4, RZ ;  /* 0x000000040e0e7c24 */ /* 0x002fe2000f8e02ff */
[----:B------:R-:W1:Y:S05]  /*0110*/  LDCU.64 UR10, c[0x0][0x380] ;  /* 0x00007000ff0a77ac */ /* 0x000e6a0008000a00 */
[----:B------:R-:W1:Y:S01]  /*0120*/  LDC.64 R6, c[0x0][0x3a8] ;  /* 0x0000ea00ff067b82 */ /* 0x000e620000000a00 */
[----:B0-----:R-:W-:-:S07]  /*0130*/  FADD R13, -R13, 1 ;  /* 0x3f8000000d0d7421 */ /* 0x001fce0000000100 */
[----:B------:R-:W0:Y:S01]  /*0140*/  LDC.64 R8, c[0x0][0x3b0] ;  /* 0x0000ec00ff087b82 */ /* 0x000e220000000a00 */
[----:B---3--:R-:W-:-:S07]  /*0150*/  FADD R12, -R12, 1 ;  /* 0x3f8000000c0c7421 */ /* 0x008fce0000000100 */
[----:B----4-:R-:W3:Y:S02]  /*0160*/  LDC.64 R10, c[0x0][0x3a0] ;  /* 0x0000e800ff0a7b82 */ /* 0x010ee40000000a00 */
.L_x_118:
[----:B-1--4-:R-:W-:-:S04]  /*0170*/  IMAD.WIDE R2, R15, 0x4, R6 ;  /* 0x000000040f027825 */ /* 0x012fc800078e0206 */
[C---:B--2---:R-:W-:Y:S01]  /*0180*/  IMAD.WIDE R20, R15.reuse, 0x4, R4 ;  /* 0x000000040f147825 */ /* 0x044fe200078e0204 */
[----:B------:R-:W2:Y:S05]  /*0190*/  LDG.E R0, desc[UR6][R2.64] ;  /* 0x0000000602007981 */ /* 0x000eaa000c1e1900 */
[----:B------:R-:W4:Y:S01]  /*01a0*/  LDG.E.CONSTANT R20, desc[UR6][R20.64] ;  /* 0x0000000614147981 */ /* 0x000f22000c1e9900 */
[----:B0-----:R-:W-:-:S04]  /*01b0*/  IMAD.WIDE R18, R15, 0x4, R8 ;  /* 0x000000040f127825 */ /* 0x001fc800078e0208 */
[----:B--2---:R-:W-:-:S04]  /*01c0*/  FMUL R0, R0, UR11 ;  /* 0x0000000b00007c20 */ /* 0x004fc80008400000 */
[----:B----4-:R-:W-:-:S05]  /*01d0*/  FFMA R23, R13, R20, R0 ;  /* 0x000000140d177223 */ /* 0x010fca0000000000 */
[----:B------:R0:W-:Y:S04]  /*01e0*/  STG.E desc[UR6][R2.64], R23 ;  /* 0x0000001702007986 */ /* 0x0001e8000c101906 */
[----:B------:R-:W2:Y:S01]  /*01f0*/  LDG.E R0, desc[UR6][R18.64] ;  /* 0x0000000612007981 */ /* 0x000ea2000c1e1900 */
[----:B------:R-:W-:Y:S01]  /*0200*/  FMUL R16, R12, R20 ;  /* 0x000000140c107220 */ /* 0x000fe20000400000 */
[----:B------:R-:W-:Y:S01]  /*0210*/  BSSY.RECONVERGENT B0, `(.L_x_113) ;  /* 0x0000014000007945 */ /* 0x000fe20003800200 */
[----:B--2---:R-:W-:-:S04]  /*0220*/  FMUL R17, R0, UR9 ;  /* 0x0000000900117c20 */ /* 0x004fc80008400000 */
[----:B------:R-:W-:Y:S01]  /*0230*/  FFMA R22, R20, R16, R17 ;  /* 0x0000001014167223 */ /* 0x000fe20000000011 */
[--C-:B------:R-:W-:Y:S02]  /*0240*/  IMAD.MOV.U32 R17, RZ, RZ, R15.reuse ;  /* 0x000000ffff117224 */ /* 0x100fe400078e000f */
[----:B------:R-:W-:Y:S01]  /*0250*/  IMAD.IADD R15, R14, 0x1, R15 ;  /* 0x000000010e0f7824 */ /* 0x000fe200078e020f */
[----:B------:R0:W1:Y:S01]  /*0260*/  MUFU.RSQ R21, R22 ;  /* 0x0000001600157308 */ /* 0x0000620000001400 */
[----:B------:R0:W-:Y:S01]  /*0270*/  STG.E desc[UR6][R18.64], R22 ;  /* 0x0000001612007986 */ /* 0x0001e2000c101906 */
[----:B------:R-:W-:Y:S02]  /*0280*/  IADD3 R0, PT, PT, R22, -0xd000000, RZ ;  /* 0xf300000016007810 */ /* 0x000fe40007ffe0ff */
[----:B------:R-:W-:Y:S02]  /*0290*/  ISETP.GE.AND P2, PT, R15, UR10, PT ;  /* 0x0000000a0f007c0c */ /* 0x000fe4000bf46270 */
[----:B------:R-:W-:Y:S01]  /*02a0*/  ISETP.GT.U32.AND P0, PT, R0, 0x727fffff, PT ;  /* 0x727fffff0000780c */ /* 0x000fe20003f04070 */
[----:B------:R-:W-:-:S12]  /*02b0*/  FMUL R0, R23, UR5 ;  /* 0x0000000517007c20 */ /* 0x000fd80008400000 */
[----:B01----:R-:W-:Y:S05]  /*02c0*/  @!P0 BRA `(.L_x_114) ;  /* 0x0000000000108947 */ /* 0x003fea0003800000 */
[----:B------:R-:W-:-:S07]  /*02d0*/  MOV R21, 0x2f0 ;  /* 0x000002f000157802 */ /* 0x000fce0000000f00 */
[----:B---3--:R-:W-:Y:S05]  /*02e0*/  CALL.REL.NOINC `($__internal_2_$__cuda_sm20_sqrt_rn_f32_slowpath) ;  /* 0x00000000006c7944 */ /* 0x008fea0003c00000 */
[----:B------:R-:W-:Y:S01]  /*02f0*/  IMAD.MOV.U32 R3, RZ, RZ, R16 ;  /* 0x000000ffff037224 */ /* 0x000fe200078e0010 */
[----:B------:R-:W-:Y:S06]  /*0300*/  BRA `(.L_x_115) ;  /* 0x0000000000107947 */ /* 0x000fec0003800000 */
.L_x_114:
[----:B------:R-:W-:Y:S01]  /*0310*/  FMUL.FTZ R3, R22, R21 ;  /* 0x0000001516037220 */ /* 0x000fe20000410000 */
[----:B------:R-:W-:-:S03]  /*0320*/  FMUL.FTZ R16, R21, 0.5 ;  /* 0x3f00000015107820 */ /* 0x000fc60000410000 */
[----:B------:R-:W-:-:S04]  /*0330*/  FFMA R2, -R3, R3, R22 ;  /* 0x0000000303027223 */ /* 0x000fc80000000116 */
[----:B------:R-:W-:-:S07]  /*0340*/  FFMA R3, R2, R16, R3 ;  /* 0x0000001002037223 */ /* 0x000fce0000000003 */
.L_x_115:
[----:B------:R-:W-:Y:S05]  /*0350*/  BSYNC.RECONVERGENT B0 ;  /* 0x0000000000007941 */ /* 0x000fea0003800200 */
.L_x_113:
[----:B------:R-:W-:Y:S01]  /*0360*/  FADD R3, R3, UR8 ;  /* 0x0000000803037e21 */ /* 0x000fe20008000000 */
[----:B------:R-:W-:Y:S03]  /*0370*/  BSSY.RECONVERGENT B0, `(.L_x_116) ;  /* 0x000000c000007945 */ /* 0x000fe60003800200 */
[----:B------:R-:W0:Y:S08]  /*0380*/  MUFU.RCP R2, R3 ;  /* 0x0000000300027308 */ /* 0x000e300000001000 */
[----:B------:R-:W1:Y:S01]  /*0390*/  FCHK P0, R0, R3 ;  /* 0x0000000300007302 */ /* 0x000e620000000000 */
[----:B0-----:R-:W-:-:S04]  /*03a0*/  FFMA R19, -R3, R2, 1 ;  /* 0x3f80000003137423 */ /* 0x001fc80000000102 */
[----:B------:R-:W-:-:S04]  /*03b0*/  FFMA R19, R2, R19, R2 ;  /* 0x0000001302137223 */ /* 0x000fc80000000002 */
[----:B------:R-:W-:-:S04]  /*03c0*/  FFMA R2, R0, R19, RZ ;  /* 0x0000001300027223 */ /* 0x000fc800000000ff */
[----:B------:R-:W-:-:S04]  /*03d0*/  FFMA R16, -R3, R2, R0 ;  /* 0x0000000203107223 */ /* 0x000fc80000000100 */
[----:B------:R-:W-:Y:S01]  /*03e0*/  FFMA R16, R19, R16, R2 ;  /* 0x0000001013107223 */ /* 0x000fe20000000002 */
[----:B-1----:R-:W-:Y:S06]  /*03f0*/  @!P0 BRA `(.L_x_117) ;  /* 0x00000000000c8947 */ /* 0x002fec0003800000 */
[----:B------:R-:W-:-:S07]  /*0400*/  MOV R2, 0x420 ;  /* 0x0000042000027802 */ /* 0x000fce0000000f00 */
[----:B---3--:R-:W-:Y:S05]  /*0410*/  CALL.REL.NOINC `($__internal_3_$__cuda_sm3x_div_rn_noftz_f32_slowpath) ;  /* 0x0000000000807944 */ /* 0x008fea0003c00000 */
[----:B------:R-:W-:-:S07]  /*0420*/  IMAD.MOV.U32 R16, RZ, RZ, R0 ;  /* 0x000000ffff107224 */ /* 0x000fce00078e0000 */
.L_x_117:
[----:B------:R-:W-:Y:S05]  /*0430*/  BSYNC.RECONVERGENT B0 ;  /* 0x0000000000007941 */ /* 0x000fea0003800200 */
.L_x_116:
[----:B---3--:R-:W-:-:S05]  /*0440*/  IMAD.WIDE R2, R17, 0x4, R10 ;  /* 0x0000000411027825 */ /* 0x008fca00078e020a */
[----:B------:R-:W2:Y:S02]  /*0450*/  LDG.E R17, desc[UR6][R2.64] ;  /* 0x0000000602117981 */ /* 0x000ea4000c1e1900 */
[----:B--2---:R-:W-:-:S05]  /*0460*/  FADD R17, R17, -R16 ;  /* 0x8000001011117221 */ /* 0x004fca0000000000 */
[----:B------:R4:W-:Y:S01]  /*0470*/  STG.E desc[UR6][R2.64], R17 ;  /* 0x0000001102007986 */ /* 0x0009e2000c101906 */
[----:B------:R-:W-:Y:S05]  /*0480*/  @!P2 BRA `(.L_x_118) ;  /* 0xfffffffc0038a947 */ /* 0x000fea000383ffff */
[----:B------:R-:W-:Y:S05]  /*0490*/  EXIT ;  /* 0x000000000000794d */ /* 0x000fea0003800000 */
        .weak           $__internal_2_$__cuda_sm20_sqrt_rn_f32_slowpath
        .type           $__internal_2_$__cuda_sm20_sqrt_rn_f32_slowpath,@function
        .size           $__internal_2_$__cuda_sm20_sqrt_rn_f32_slowpath,($__internal_3_$__cuda_sm3x_div_rn_noftz_f32_slowpath - $__internal_2_$__cuda_sm20_sqrt_rn_f32_slowpath)
$__internal_2_$__cuda_sm20_sqrt_rn_f32_slowpath:
[----:B------:R-:W-:-:S13]  /*04a0*/  LOP3.LUT P0, RZ, R22, 0x7fffffff, RZ, 0xc0, !PT ;  /* 0x7fffffff16ff7812 */ /* 0x000fda000780c0ff */
[----:B------:R-:W-:Y:S01]  /*04b0*/  @!P0 MOV R3, R22 ;  /* 0x0000001600038202 */ /* 0x000fe20000000f00 */
[----:B------:R-:W-:Y:S06]  /*04c0*/  @!P0 BRA `(.L_x_119) ;  /* 0x0000000000448947 */ /* 0x000fec0003800000 */
[----:B------:R-:W-:Y:S01]  /*04d0*/  FSETP.GEU.FTZ.AND P0, PT, R22, RZ, PT ;  /* 0x000000ff1600720b */ /* 0x000fe20003f1e000 */
[----:B------:R-:W-:-:S12]  /*04e0*/  IMAD.MOV.U32 R2, RZ, RZ, R22 ;  /* 0x000000ffff027224 */ /* 0x000fd800078e0016 */
[----:B------:R-:W-:Y:S01]  /*04f0*/  @!P0 IMAD.MOV.U32 R3, RZ, RZ, 0x7fffffff ;  /* 0x7fffffffff038424 */ /* 0x000fe200078e00ff */
[----:B------:R-:W-:Y:S06]  /*0500*/  @!P0 BRA `(.L_x_119) ;  /* 0x0000000000348947 */ /* 0x000fec0003800000 */
[----:B------:R-:W-:-:S13]  /*0510*/  FSETP.GTU.FTZ.AND P0, PT, |R2|, +INF , PT ;  /* 0x7f8000000200780b */ /* 0x000fda0003f1c200 */
[----:B------:R-:W-:Y:S01]  /*0520*/  @P0 FADD.FTZ R3, R2, 1 ;  /* 0x3f80000002030421 */ /* 0x000fe20000010000 */
[----:B------:R-:W-:Y:S06]  /*0530*/  @P0 BRA `(.L_x_119) ;  /* 0x0000000000280947 */ /* 0x000fec0003800000 */
[----:B------:R-:W-:-:S13]  /*0540*/  FSETP.NEU.FTZ.AND P0, PT, |R2|, +INF , PT ;  /* 0x7f8000000200780b */ /* 0x000fda0003f1d200 */
[----:B------:R-:W-:-:S04]  /*0550*/  @P0 FFMA R16, R2, 1.84467440737095516160e+19, RZ ;  /* 0x5f80000002100823 */ /* 0x000fc800000000ff */
[----:B------:R-:W0:Y:S02]  /*0560*/  @P0 MUFU.RSQ R3, R16 ;  /* 0x0000001000030308 */ /* 0x000e240000001400 */
[----:B0-----:R-:W-:Y:S01]  /*0570*/  @P0 FMUL.FTZ R19, R16, R3 ;  /* 0x0000000310130220 */ /* 0x001fe20000410000 */
[----:B------:R-:W-:Y:S01]  /*0580*/  @P0 FMUL.FTZ R20, R3, 0.5 ;  /* 0x3f00000003140820 */ /* 0x000fe20000410000 */
[----:B------:R-:W-:Y:S02]  /*0590*/  @!P0 MOV R3, R2 ;  /* 0x0000000200038202 */ /* 0x000fe40000000f00 */
[----:B------:R-:W-:-:S04]  /*05a0*/  @P0 FADD.FTZ R18, -R19, -RZ ;  /* 0x800000ff13120221 */ /* 0x000fc80000010100 */
[----:B------:R-:W-:-:S04]  /*05b0*/  @P0 FFMA R18, R19, R18, R16 ;  /* 0x0000001213120223 */ /* 0x000fc80000000010 */
[----:B------:R-:W-:-:S04]  /*05c0*/  @P0 FFMA R18, R18, R20, R19 ;  /* 0x0000001412120223 */ /* 0x000fc80000000013 */
[----:B------:R-:W-:-:S07]  /*05d0*/  @P0 FMUL.FTZ R3, R18, 2.3283064365386962891e-10 ;  /* 0x2f80000012030820 */ /* 0x000fce0000410000 */
.L_x_119:
[----:B------:R-:W-:Y:S02]  /*05e0*/  IMAD.MOV.U32 R16, RZ, RZ, R3 ;  /* 0x000000ffff107224 */ /* 0x000fe400078e0003 */
[----:B------:R-:W-:Y:S02]  /*05f0*/  HFMA2 R3, -RZ, RZ, 0, 0 ;  /* 0x00000000ff037431 */ /* 0x000fe400000001ff */
[----:B------:R-:W-:-:S04]  /*0600*/  IMAD.MOV.U32 R2, RZ, RZ, R21 ;  /* 0x000000ffff027224 */ /* 0x000fc800078e0015 */
[----:B------:R-:W-:Y:S05]  /*0610*/  RET.REL.NODEC R2 `(UpdateAdamOptimizer) ;  /* 0xfffffff802787950 */ /* 0x000fea0003c3ffff */
        .weak           $__internal_3_$__cuda_sm3x_div_rn_noftz_f32_slowpath
        .type           $__internal_3_$__cuda_sm3x_div_rn_noftz_f32_slowpath,@function
        .size           $__internal_3_$__cuda_sm3x_div_rn_noftz_f32_slowpath,(.L_x_137 - $__internal_3_$__cuda_sm3x_div_rn_noftz_f32_slowpath)
$__internal_3_$__cuda_sm3x_div_rn_noftz_f32_slowpath:
[--C-:B------:R-:W-:Y:S01]  /*0620*/  SHF.R.U32.HI R16, RZ, 0x17, R3.reuse ;  /* 0x00000017ff107819 */ /* 0x100fe20000011603 */
[----:B------:R-:W-:Y:S01]  /*0630*/  BSSY.RECONVERGENT B1, `(.L_x_120) ;  /* 0x0000064000017945 */ /* 0x000fe20003800200 */
[----:B------:R-:W-:Y:S01]  /*0640*/  SHF.R.U32.HI R18, RZ, 0x17, R0 ;  /* 0x00000017ff127819 */ /* 0x000fe20000011600 */
[----:B------:R-:W-:Y:S01]  /*0650*/  IMAD.MOV.U32 R20, RZ, RZ, R3 ;  /* 0x000000ffff147224 */ /* 0x000fe200078e0003 */
[----:B------:R-:W-:Y:S02]  /*0660*/  LOP3.LUT R16, R16, 0xff, RZ, 0xc0, !PT ;  /* 0x000000ff10107812 */ /* 0x000fe400078ec0ff */
[----:B------:R-:W-:Y:S02]  /*0670*/  LOP3.LUT R21, R18, 0xff, RZ, 0xc0, !PT ;  /* 0x000000ff12157812 */ /* 0x000fe400078ec0ff */
[----:B------:R-:W-:Y:S01]  /*0680*/  MOV R19, R0 ;  /* 0x0000000000137202 */ /* 0x000fe20000000f00 */
[----:B------:R-:W-:Y:S02]  /*0690*/  VIADD R23, R16, 0xffffffff ;  /* 0xffffffff10177836 */ /* 0x000fe40000000000 */
[----:B------:R-:W-:-:S03]  /*06a0*/  VIADD R22, R21, 0xffffffff ;  /* 0xffffffff15167836 */ /* 0x000fc60000000000 */
[----:B------:R-:W-:-:S04]  /*06b0*/  ISETP.GT.U32.AND P0, PT, R23, 0xfd, PT ;  /* 0x000000fd1700780c */ /* 0x000fc80003f04070 */
[----:B------:R-:W-:-:S13]  /*06c0*/  ISETP.GT.U32.OR P0, PT, R22, 0xfd, P0 ;  /* 0x000000fd1600780c */ /* 0x000fda0000704470 */
[----:B------:R-:W-:Y:S01]  /*06d0*/  @!P0 IMAD.MOV.U32 R18, RZ, RZ, RZ ;  /* 0x000000ffff128224 */ /* 0x000fe200078e00ff */
        /* <DEDUP_REMOVED lines=24> */
.L_x_121:
[----:B------:R-:W-:Y:S01]  /*0860*/  LEA R3, R16, 0xc0800000, 0x17 ;  /* 0xc080000010037811 */ /* 0x000fe200078eb8ff */
[----:B------:R-:W-:Y:S01]  /*0870*/  BSSY.RECONVERGENT B2, `(.L_x_126) ;  /* 0x0000036000027945 */ /* 0x000fe20003800200 */
[----:B------:R-:W-:-:S03]  /*0880*/  IADD3 R21, PT, PT, R21, -0x7f, RZ ;  /* 0xffffff8115157810 */ /* 0x000fc60007ffe0ff */
[----:B------:R-:W-:Y:S02]  /*0890*/  IMAD.IADD R22, R20, 0x1, -R3 ;  /* 0x0000000114167824 */ /* 0x000fe400078e0a03 */
[C---:B------:R-:W-:Y:S01]  /*08a0*/  IMAD R0, R21.reuse, -0x800000, R19 ;  /* 0xff80000015007824 */ /* 0x040fe200078e0213 */
[----:B------:R-:W-:Y:S01]  /*08b0*/  IADD3 R21, PT, PT, R21, 0x7f, -R16 ;  /* 0x0000007f15157810 */ /* 0x000fe20007ffe810 */
[----:B------:R-:W0:Y:S01]  /*08c0*/  MUFU.RCP R3, R22 ;  /* 0x0000001600037308 */ /* 0x000e220000001000 */
[----:B------:R-:W-:-:S03]  /*08d0*/  FADD.FTZ R23, -R22, -RZ ;  /* 0x800000ff16177221 */ /* 0x000fc60000010100 */
        /* <DEDUP_REMOVED lines=10> */
[----:B------:R-:W-:-:S05]  /*0980*/  IADD3 R22, PT, PT, R16, R21, RZ ;  /* 0x0000001510167210 */ /* 0x000fca0007ffe0ff */
[----:B------:R-:W-:-:S05]  /*0990*/  VIADD R16, R22, 0xffffffff ;  /* 0xffffffff16107836 */ /* 0x000fca0000000000 */
        /* <DEDUP_REMOVED lines=10> */
[C---:B------:R-:W-:Y:S02]  /*0a40*/  ISETP.NE.AND P3, PT, R22.reuse, RZ, PT ;  /* 0x000000ff1600720c */ /* 0x040fe40003f65270 */
[----:B------:R-:W-:Y:S02]  /*0a50*/  ISETP.NE.AND P1, PT, R22, RZ, PT ;  /* 0x000000ff1600720c */ /* 0x000fe40003f25270 */
[----:B------:R-:W-:Y:S01]  /*0a60*/  LOP3.LUT R18, R16, 0x7fffff, RZ, 0xc0, !PT ;  /* 0x007fffff10127812 */ /* 0x000fe200078ec0ff */
[CCC-:B------:R-:W-:Y:S01]  /*0a70*/  FFMA.RP R16, R3.reuse, R19.reuse, R20.reuse ;  /* 0x0000001303107223 */ /* 0x1c0fe20000008014 */
[----:B------:R-:W-:Y:S01]  /*0a80*/  FFMA.RM R3, R3, R19, R20 ;  /* 0x0000001303037223 */ /* 0x000fe20000004014 */
[----:B------:R-:W-:Y:S01]  /*0a90*/  IADD3 R19, PT, PT, R22, 0x20, RZ ;  /* 0x0000002016137810 */ /* 0x000fe20007ffe0ff */
[----:B------:R-:W-:Y:S01]  /*0aa0*/  IMAD.MOV R20, RZ, RZ, -R22 ;  /* 0x000000ffff147224 */ /* 0x000fe200078e0a16 */
        /* <DEDUP_REMOVED lines=14> */
.L_x_128:
[----:B------:R-:W-:-:S04]  /*0b90*/  LOP3.LUT R0, R0, 0x80000000, RZ, 0xc0, !PT ;  /* 0x8000000000007812 */ /* 0x000fc800078ec0ff */
[----:B------:R-:W-:Y:S01]  /*0ba0*/  LOP3.LUT R0, R0, 0x7f800000, RZ, 0xfc, !PT ;  /* 0x7f80000000007812 */ /* 0x000fe200078efcff */
[----:B------:R-:W-:Y:S06]  /*0bb0*/  BRA `(.L_x_129) ;  /* 0x0000000000047947 */ /* 0x000fec0003800000 */
.L_x_127:
[----:B------:R-:W-:-:S07]  /*0bc0*/  IMAD R0, R21, 0x800000, R0 ;  /* 0x0080000015007824 */ /* 0x000fce00078e0200 */
.L_x_129:
[----:B------:R-:W-:Y:S05]  /*0bd0*/  BSYNC.RECONVERGENT B2 ;  /* 0x0000000000027941 */ /* 0x000fea0003800200 */
.L_x_126:
[----:B------:R-:W-:Y:S05]  /*0be0*/  BRA `(.L_x_130) ;  /* 0x0000000000207947 */ /* 0x000fea0003800000 */
.L_x_125:
[----:B------:R-:W-:-:S04]  /*0bf0*/  LOP3.LUT R0, R20, 0x80000000, R19, 0x48, !PT ;  /* 0x8000000014007812 */ /* 0x000fc800078e4813 */
[----:B------:R-:W-:Y:S01]  /*0c00*/  LOP3.LUT R0, R0, 0x7f800000, RZ, 0xfc, !PT ;  /* 0x7f80000000007812 */ /* 0x000fe200078efcff */
[----:B------:R-:W-:Y:S06]  /*0c10*/  BRA `(.L_x_130) ;  /* 0x0000000000147947 */ /* 0x000fec0003800000 */
.L_x_124:
[----:B------:R-:W-:Y:S01]  /*0c20*/  LOP3.LUT R0, R20, 0x80000000, R19, 0x48, !PT ;  /* 0x8000000014007812 */ /* 0x000fe200078e4813 */
[----:B------:R-:W-:Y:S06]  /*0c30*/  BRA `(.L_x_130) ;  /* 0x00000000000c7947 */ /* 0x000fec0003800000 */
.L_x_123:
[----:B------:R-:W0:Y:S01]  /*0c40*/  MUFU.RSQ R0, -QNAN ;  /* 0xffc0000000007908 */ /* 0x000e220000001400 */
[----:B------:R-:W-:Y:S05]  /*0c50*/  BRA `(.L_x_130) ;  /* 0x0000000000047947 */ /* 0x000fea0003800000 */
.L_x_122:
[----:B------:R-:W-:-:S07]  /*0c60*/  FADD.FTZ R0, R0, R3 ;  /* 0x0000000300007221 */ /* 0x000fce0000010000 */
.L_x_130:
[----:B------:R-:W-:Y:S05]  /*0c70*/  BSYNC.RECONVERGENT B1 ;  /* 0x0000000000017941 */ /* 0x000fea0003800200 */
.L_x_120:
[----:B------:R-:W-:-:S04]  /*0c80*/  HFMA2 R3, -RZ, RZ, 0, 0 ;  /* 0x00000000ff037431 */ /* 0x000fc800000001ff */
[----:B0-----:R-:W-:Y:S05]  /*0c90*/  RET.REL.NODEC R2 `(UpdateAdamOptimizer) ;  /* 0xfffffff002d87950 */ /* 0x001fea0003c3ffff */
.L_x_131:
        /* <DEDUP_REMOVED lines=14> */
.L_x_137:


//--------------------- .text.Sum                 --------------------------
	.section	.text.Sum,"ax",@progbits
	.align	128
        .global         Sum
        .type           Sum,@function
        .size           Sum,(.L_x_148 - Sum)
        .other          Sum,@"STO_CUDA_ENTRY STV_DEFAULT"
Sum:
.text.Sum:
        /* <DEDUP_REMOVED lines=9> */
[----:B------:R-:W1:Y:S01]  /*0090*/  LDCU UR4, c[0x0][0x370] ;  /* 0x00006e00ff0477ac */ /* 0x000e620008000800 */
[----:B------:R-:W2:Y:S06]  /*00a0*/  LDCU.64 UR6, c[0x0][0x358] ;  /* 0x00006b00ff0677ac */ /* 0x000eac0008000a00 */
[----:B------:R-:W3:Y:S08]  /*00b0*/  LDC.64 R10, c[0x0][0x390] ;  /* 0x0000e400ff0a7b82 */ /* 0x000ef00000000a00 */
[----:B------:R-:W4:Y:S01]  /*00c0*/  LDC.64 R12, c[0x0][0x398] ;  /* 0x0000e600ff0c7b82 */ /* 0x000f220000000a00 */
[----:B-1----:R-:W-:-:S07]  /*00d0*/  IMAD R15, R15, UR4, RZ ;  /* 0x000000040f0f7c24 */ /* 0x002fce000f8e02ff */
.L_x_132:
[----:B0-----:R-:W-:-:S04]  /*00e0*/  IMAD.WIDE R2, R0, 0x4, R8 ;  /* 0x0000000400027825 */ /* 0x001fc800078e0208 */
[C---:B---3--:R-:W-:Y:S02]  /*00f0*/  IMAD.WIDE R4, R0.reuse, 0x4, R10 ;  /* 0x0000000400047825 */ /* 0x048fe400078e020a */
[----:B--2---:R-:W2:Y:S04]  /*0100*/  LDG.E.CONSTANT R2, desc[UR6][R2.64] ;  /* 0x0000000602027981 */ /* 0x004ea8000c1e9900 */
[----:B------:R-:W2:Y:S01]  /*0110*/  LDG.E.CONSTANT R5, desc[UR6][R4.64] ;  /* 0x0000000604057981 */ /* 0x000ea2000c1e9900 */
[----:B-1--4-:R-:W-:Y:S01]  /*0120*/  IMAD.WIDE R6, R0, 0x4, R12 ;  /* 0x0000000400067825 */ /* 0x012fe200078e020c */
[----:B------:R-:W-:-:S04]  /*0130*/  IADD3 R0, PT, PT, R15, R0, RZ ;  /* 0x000000000f007210 */ /* 0x000fc80007ffe0ff */
[----:B------:R-:W-:Y:S01]  /*0140*/  ISETP.GE.AND P0, PT, R0, UR5, PT ;  /* 0x0000000500007c0c */ /* 0x000fe2000bf06270 */
[----:B--2---:R-:W-:-:S05]  /*0150*/  FADD R17, R2, R5 ;  /* 0x0000000502117221 */ /* 0x004fca0000000000 */
[----:B------:R1:W-:Y:S07]  /*0160*/  STG.E desc[UR6][R6.64], R17 ;  /* 0x0000001106007986 */ /* 0x0003ee000c101906 */
[----:B------:R-:W-:Y:S05]  /*0170*/  @!P0 BRA `(.L_x_132) ;  /* 0xfffffffc00d88947 */ /* 0x000fea000383ffff */
[----:B------:R-:W-:Y:S05]  /*0180*/  EXIT ;  /* 0x000000000000794d */ /* 0x000fea0003800000 */
.L_x_133:
        /* <DEDUP_REMOVED lines=15> */
.L_x_148:


//--------------------- .nv.shared.reserved.0     --------------------------
	.section	.nv.shared.reserved.0,"aw",@nobits
	.weak		__nv_reservedSMEM_offset_0_alias
	.size		__nv_reservedSMEM_offset_0_alias, 0, 64
	.other		__nv_reservedSMEM_offset_0_alias,@"STO_CUDA_RESERVED_SHARED STV_DEFAULT"
__nv_reservedSMEM_offset_0_alias:
	.zero		0
	.zero		64


//--------------------- .nv.constant0.Split       --------------------------
	.section	.nv.constant0.Split,"a",@progbits
	.sectionflags	@""
	.align	4
.nv.constant0.Split:
	.zero		948


//--------------------- .nv.constant0.Concatenate --------------------------
	.section	.nv.constant0.Concatenate,"a",@progbits
	.sectionflags	@""
	.align	4
.nv.constant0.Concatenate:
	.zero		948


//--------------------- .nv.constant0.ComputeBinaryCrossentropyLossFromCategoryIndexes --------------------------
	.section	.nv.constant0.ComputeBinaryCrossentropyLossFromCategoryIndexes,"a",@progbits
	.sectionflags	@""
	.align	4
.nv.constant0.ComputeBinaryCrossentropyLossFromCategoryIndexes:
	.zero		928


//--------------------- .nv.constant0.ComputeCategoricalCrossentropyLossFromCategoryIndexes --------------------------
	.section	.nv.constant0.ComputeCategoricalCrossentropyLossFromCategoryIndexes,"a",@progbits
	.sectionflags	@""
	.align	4
.nv.constant0.ComputeCategoricalCrossentropyLossFromCategoryIndexes:
	.zero		928


//--------------------- .nv.constant0.ComputeAccuracyFromCategoryIndexes --------------------------
	.section	.nv.constant0.ComputeAccuracyFromCategoryIndexes,"a",@progbits
	.sectionflags	@""
	.align	4
.nv.constant0.ComputeAccuracyFromCategoryIndexes:
	.zero		928


//--------------------- .nv.constant0.ComputeBinaryCrossentropyLoss --------------------------
	.section	.nv.constant0.ComputeBinaryCrossentropyLoss,"a",@progbits
	.sectionflags	@""
	.align	4
.nv.constant0.ComputeBinaryCrossentropyLoss:
	.zero		928


//--------------------- .nv.constant0.ComputeCategoricalCrossentropyLoss --------------------------
	.section	.nv.constant0.ComputeCategoricalCrossentropyLoss,"a",@progbits
	.sectionflags	@""
	.align	4
.nv.constant0.ComputeCategoricalCrossentropyLoss:
	.zero		928


//--------------------- .nv.constant0.MultiplyEachRowIntoSingleValue --------------------------
	.section	.nv.constant0.MultiplyEachRowIntoSingleValue,"a",@progbits
	.sectionflags	@""
	.align	4
.nv.constant0.MultiplyEachRowIntoSingleValue:
	.zero		928


//--------------------- .nv.constant0.ComputeAccuracy --------------------------
	.section	.nv.constant0.ComputeAccuracy,"a",@progbits
	.sectionflags	@""
	.align	4
.nv.constant0.ComputeAccuracy:
	.zero		928


//--------------------- .nv.constant0.UpdateAdamOptimizer --------------------------
	.section	.nv.constant0.UpdateAdamOptimizer,"a",@progbits
	.sectionflags	@""
	.align	4
.nv.constant0.UpdateAdamOptimizer:
	.zero		952


//--------------------- .nv.constant0.Sum         --------------------------
	.section	.nv.constant0.Sum,"a",@progbits
	.sectionflags	@""
	.align	4
.nv.constant0.Sum:
	.zero		928


//--------------------- SYMBOLS --------------------------

	.type		.nv.reservedSmem.offset0,@object
	.size		.nv.reservedSmem.offset0,0x4
